//
// Generated by NVIDIA NVVM Compiler
//
// Compiler Build ID: CL-36424714
// Cuda compilation tools, release 13.0, V13.0.88
// Based on NVVM 20.0.0
//

.version 9.0
.target sm_100
.address_size 64

	// .globl	init_rng
.global .align 4 .b8 precalc_xorwow_matrix[102400];
.global .align 4 .b8 precalc_xorwow_offset_matrix[102400];
.global .align 4 .b8 mrg32k3aM1[2304];
.global .align 4 .b8 mrg32k3aM2[2304];
.global .align 4 .b8 mrg32k3aM1SubSeq[2016];
.global .align 4 .b8 mrg32k3aM2SubSeq[2016];
.global .align 4 .b8 mrg32k3aM1Seq[2304];
.global .align 4 .b8 mrg32k3aM2Seq[2304];
.const .align 8 .b8 __cr_lgamma_table[72];
.global .align 1 .b8 BASE58_CHARS[59] = {49, 50, 51, 52, 53, 54, 55, 56, 57, 65, 66, 67, 68, 69, 70, 71, 72, 74, 75, 76, 77, 78, 80, 81, 82, 83, 84, 85, 86, 87, 88, 89, 90, 97, 98, 99, 100, 101, 102, 103, 104, 105, 106, 107, 109, 110, 111, 112, 113, 114, 115, 116, 117, 118, 119, 120, 121, 122};

.visible .entry init_rng(
	.param .u64 .ptr .align 1 init_rng_param_0,
	.param .u64 init_rng_param_1,
	.param .u32 init_rng_param_2
)
{
	.reg .pred 	%p<25>;
	.reg .b32 	%r<414>;
	.reg .b64 	%rd<19>;

	ld.param.u64 	%rd8, [init_rng_param_0];
	ld.param.u64 	%rd9, [init_rng_param_1];
	ld.param.u32 	%r183, [init_rng_param_2];
	mov.u32 	%r184, %ctaid.x;
	mov.u32 	%r185, %ntid.x;
	mov.u32 	%r186, %tid.x;
	mad.lo.s32 	%r1, %r184, %r185, %r186;
	setp.ge.s32 	%p1, %r1, %r183;
	@%p1 bra 	$L__BB0_44;
	cvta.to.global.u64 	%rd10, %rd8;
	cvt.s64.s32 	%rd18, %r1;
	mul.wide.s32 	%rd11, %r1, 48;
	add.s64 	%rd2, %rd10, %rd11;
	cvt.u32.u64 	%r187, %rd9;
	xor.b32  	%r188, %r187, -1429050551;
	mul.lo.s32 	%r189, %r188, 1099087573;
	{ .reg .b32 tmp; mov.b64 {tmp, %r190}, %rd9; }
	xor.b32  	%r191, %r190, -136515619;
	mul.lo.s32 	%r192, %r191, -1703105765;
	add.s32 	%r193, %r189, %r192;
	add.s32 	%r194, %r193, 6615241;
	add.s32 	%r195, %r189, 123456789;
	st.global.v2.u32 	[%rd2], {%r194, %r195};
	xor.b32  	%r196, %r189, 362436069;
	add.s32 	%r197, %r192, 521288629;
	st.global.v2.u32 	[%rd2+8], {%r196, %r197};
	xor.b32  	%r198, %r192, 88675123;
	add.s32 	%r199, %r189, 5783321;
	st.global.v2.u32 	[%rd2+16], {%r198, %r199};
	setp.eq.s32 	%p2, %r1, 0;
	@%p2 bra 	$L__BB0_43;
	mov.b32 	%r320, 0;
$L__BB0_3:
	and.b64  	%rd4, %rd18, 3;
	setp.eq.s64 	%p3, %rd4, 0;
	@%p3 bra 	$L__BB0_42;
	mul.wide.u32 	%rd12, %r320, 3200;
	mov.u64 	%rd13, precalc_xorwow_matrix;
	add.s64 	%rd5, %rd13, %rd12;
	cvt.u32.u64 	%r3, %rd4;
	mov.b32 	%r321, 0;
$L__BB0_5:
	mov.b32 	%r334, 0;
	mov.u32 	%r335, %r334;
	mov.u32 	%r336, %r334;
	mov.u32 	%r337, %r334;
	mov.u32 	%r338, %r334;
	mov.u32 	%r327, %r334;
$L__BB0_6:
	mul.wide.u32 	%rd14, %r327, 4;
	add.s64 	%rd15, %rd2, %rd14;
	ld.global.u32 	%r11, [%rd15+4];
	shl.b32 	%r12, %r327, 5;
	mov.b32 	%r333, 0;
$L__BB0_7:
	.pragma "nounroll";
	shr.u32 	%r204, %r11, %r333;
	and.b32  	%r205, %r204, 1;
	setp.eq.b32 	%p4, %r205, 1;
	not.pred 	%p5, %p4;
	add.s32 	%r206, %r12, %r333;
	mul.lo.s32 	%r207, %r206, 5;
	mul.wide.u32 	%rd16, %r207, 4;
	add.s64 	%rd6, %rd5, %rd16;
	@%p5 bra 	$L__BB0_9;
	ld.global.u32 	%r208, [%rd6];
	xor.b32  	%r338, %r338, %r208;
	ld.global.u32 	%r209, [%rd6+4];
	xor.b32  	%r337, %r337, %r209;
	ld.global.u32 	%r210, [%rd6+8];
	xor.b32  	%r336, %r336, %r210;
	ld.global.u32 	%r211, [%rd6+12];
	xor.b32  	%r335, %r335, %r211;
	ld.global.u32 	%r212, [%rd6+16];
	xor.b32  	%r334, %r334, %r212;
$L__BB0_9:
	and.b32  	%r214, %r204, 2;
	setp.eq.s32 	%p6, %r214, 0;
	@%p6 bra 	$L__BB0_11;
	ld.global.u32 	%r215, [%rd6+20];
	xor.b32  	%r338, %r338, %r215;
	ld.global.u32 	%r216, [%rd6+24];
	xor.b32  	%r337, %r337, %r216;
	ld.global.u32 	%r217, [%rd6+28];
	xor.b32  	%r336, %r336, %r217;
	ld.global.u32 	%r218, [%rd6+32];
	xor.b32  	%r335, %r335, %r218;
	ld.global.u32 	%r219, [%rd6+36];
	xor.b32  	%r334, %r334, %r219;
$L__BB0_11:
	and.b32  	%r221, %r204, 4;
	setp.eq.s32 	%p7, %r221, 0;
	@%p7 bra 	$L__BB0_13;
	ld.global.u32 	%r222, [%rd6+40];
	xor.b32  	%r338, %r338, %r222;
	ld.global.u32 	%r223, [%rd6+44];
	xor.b32  	%r337, %r337, %r223;
	ld.global.u32 	%r224, [%rd6+48];
	xor.b32  	%r336, %r336, %r224;
	ld.global.u32 	%r225, [%rd6+52];
	xor.b32  	%r335, %r335, %r225;
	ld.global.u32 	%r226, [%rd6+56];
	xor.b32  	%r334, %r334, %r226;
$L__BB0_13:
	and.b32  	%r228, %r204, 8;
	setp.eq.s32 	%p8, %r228, 0;
	@%p8 bra 	$L__BB0_15;
	ld.global.u32 	%r229, [%rd6+60];
	xor.b32  	%r338, %r338, %r229;
	ld.global.u32 	%r230, [%rd6+64];
	xor.b32  	%r337, %r337, %r230;
	ld.global.u32 	%r231, [%rd6+68];
	xor.b32  	%r336, %r336, %r231;
	ld.global.u32 	%r232, [%rd6+72];
	xor.b32  	%r335, %r335, %r232;
	ld.global.u32 	%r233, [%rd6+76];
	xor.b32  	%r334, %r334, %r233;
$L__BB0_15:
	and.b32  	%r235, %r204, 16;
	setp.eq.s32 	%p9, %r235, 0;
	@%p9 bra 	$L__BB0_17;
	ld.global.u32 	%r236, [%rd6+80];
	xor.b32  	%r338, %r338, %r236;
	ld.global.u32 	%r237, [%rd6+84];
	xor.b32  	%r337, %r337, %r237;
	ld.global.u32 	%r238, [%rd6+88];
	xor.b32  	%r336, %r336, %r238;
	ld.global.u32 	%r239, [%rd6+92];
	xor.b32  	%r335, %r335, %r239;
	ld.global.u32 	%r240, [%rd6+96];
	xor.b32  	%r334, %r334, %r240;
$L__BB0_17:
	and.b32  	%r242, %r204, 32;
	setp.eq.s32 	%p10, %r242, 0;
	@%p10 bra 	$L__BB0_19;
	ld.global.u32 	%r243, [%rd6+100];
	xor.b32  	%r338, %r338, %r243;
	ld.global.u32 	%r244, [%rd6+104];
	xor.b32  	%r337, %r337, %r244;
	ld.global.u32 	%r245, [%rd6+108];
	xor.b32  	%r336, %r336, %r245;
	ld.global.u32 	%r246, [%rd6+112];
	xor.b32  	%r335, %r335, %r246;
	ld.global.u32 	%r247, [%rd6+116];
	xor.b32  	%r334, %r334, %r247;
$L__BB0_19:
	and.b32  	%r249, %r204, 64;
	setp.eq.s32 	%p11, %r249, 0;
	@%p11 bra 	$L__BB0_21;
	ld.global.u32 	%r250, [%rd6+120];
	xor.b32  	%r338, %r338, %r250;
	ld.global.u32 	%r251, [%rd6+124];
	xor.b32  	%r337, %r337, %r251;
	ld.global.u32 	%r252, [%rd6+128];
	xor.b32  	%r336, %r336, %r252;
	ld.global.u32 	%r253, [%rd6+132];
	xor.b32  	%r335, %r335, %r253;
	ld.global.u32 	%r254, [%rd6+136];
	xor.b32  	%r334, %r334, %r254;
$L__BB0_21:
	and.b32  	%r256, %r204, 128;
	setp.eq.s32 	%p12, %r256, 0;
	@%p12 bra 	$L__BB0_23;
	ld.global.u32 	%r257, [%rd6+140];
	xor.b32  	%r338, %r338, %r257;
	ld.global.u32 	%r258, [%rd6+144];
	xor.b32  	%r337, %r337, %r258;
	ld.global.u32 	%r259, [%rd6+148];
	xor.b32  	%r336, %r336, %r259;
	ld.global.u32 	%r260, [%rd6+152];
	xor.b32  	%r335, %r335, %r260;
	ld.global.u32 	%r261, [%rd6+156];
	xor.b32  	%r334, %r334, %r261;
$L__BB0_23:
	and.b32  	%r263, %r204, 256;
	setp.eq.s32 	%p13, %r263, 0;
	@%p13 bra 	$L__BB0_25;
	ld.global.u32 	%r264, [%rd6+160];
	xor.b32  	%r338, %r338, %r264;
	ld.global.u32 	%r265, [%rd6+164];
	xor.b32  	%r337, %r337, %r265;
	ld.global.u32 	%r266, [%rd6+168];
	xor.b32  	%r336, %r336, %r266;
	ld.global.u32 	%r267, [%rd6+172];
	xor.b32  	%r335, %r335, %r267;
	ld.global.u32 	%r268, [%rd6+176];
	xor.b32  	%r334, %r334, %r268;
$L__BB0_25:
	and.b32  	%r270, %r204, 512;
	setp.eq.s32 	%p14, %r270, 0;
	@%p14 bra 	$L__BB0_27;
	ld.global.u32 	%r271, [%rd6+180];
	xor.b32  	%r338, %r338, %r271;
	ld.global.u32 	%r272, [%rd6+184];
	xor.b32  	%r337, %r337, %r272;
	ld.global.u32 	%r273, [%rd6+188];
	xor.b32  	%r336, %r336, %r273;
	ld.global.u32 	%r274, [%rd6+192];
	xor.b32  	%r335, %r335, %r274;
	ld.global.u32 	%r275, [%rd6+196];
	xor.b32  	%r334, %r334, %r275;
$L__BB0_27:
	and.b32  	%r277, %r204, 1024;
	setp.eq.s32 	%p15, %r277, 0;
	@%p15 bra 	$L__BB0_29;
	ld.global.u32 	%r278, [%rd6+200];
	xor.b32  	%r338, %r338, %r278;
	ld.global.u32 	%r279, [%rd6+204];
	xor.b32  	%r337, %r337, %r279;
	ld.global.u32 	%r280, [%rd6+208];
	xor.b32  	%r336, %r336, %r280;
	ld.global.u32 	%r281, [%rd6+212];
	xor.b32  	%r335, %r335, %r281;
	ld.global.u32 	%r282, [%rd6+216];
	xor.b32  	%r334, %r334, %r282;
$L__BB0_29:
	and.b32  	%r284, %r204, 2048;
	setp.eq.s32 	%p16, %r284, 0;
	@%p16 bra 	$L__BB0_31;
	ld.global.u32 	%r285, [%rd6+220];
	xor.b32  	%r338, %r338, %r285;
	ld.global.u32 	%r286, [%rd6+224];
	xor.b32  	%r337, %r337, %r286;
	ld.global.u32 	%r287, [%rd6+228];
	xor.b32  	%r336, %r336, %r287;
	ld.global.u32 	%r288, [%rd6+232];
	xor.b32  	%r335, %r335, %r288;
	ld.global.u32 	%r289, [%rd6+236];
	xor.b32  	%r334, %r334, %r289;
$L__BB0_31:
	and.b32  	%r291, %r204, 4096;
	setp.eq.s32 	%p17, %r291, 0;
	@%p17 bra 	$L__BB0_33;
	ld.global.u32 	%r292, [%rd6+240];
	xor.b32  	%r338, %r338, %r292;
	ld.global.u32 	%r293, [%rd6+244];
	xor.b32  	%r337, %r337, %r293;
	ld.global.u32 	%r294, [%rd6+248];
	xor.b32  	%r336, %r336, %r294;
	ld.global.u32 	%r295, [%rd6+252];
	xor.b32  	%r335, %r335, %r295;
	ld.global.u32 	%r296, [%rd6+256];
	xor.b32  	%r334, %r334, %r296;
$L__BB0_33:
	and.b32  	%r298, %r204, 8192;
	setp.eq.s32 	%p18, %r298, 0;
	@%p18 bra 	$L__BB0_35;
	ld.global.u32 	%r299, [%rd6+260];
	xor.b32  	%r338, %r338, %r299;
	ld.global.u32 	%r300, [%rd6+264];
	xor.b32  	%r337, %r337, %r300;
	ld.global.u32 	%r301, [%rd6+268];
	xor.b32  	%r336, %r336, %r301;
	ld.global.u32 	%r302, [%rd6+272];
	xor.b32  	%r335, %r335, %r302;
	ld.global.u32 	%r303, [%rd6+276];
	xor.b32  	%r334, %r334, %r303;
$L__BB0_35:
	and.b32  	%r305, %r204, 16384;
	setp.eq.s32 	%p19, %r305, 0;
	@%p19 bra 	$L__BB0_37;
	ld.global.u32 	%r306, [%rd6+280];
	xor.b32  	%r338, %r338, %r306;
	ld.global.u32 	%r307, [%rd6+284];
	xor.b32  	%r337, %r337, %r307;
	ld.global.u32 	%r308, [%rd6+288];
	xor.b32  	%r336, %r336, %r308;
	ld.global.u32 	%r309, [%rd6+292];
	xor.b32  	%r335, %r335, %r309;
	ld.global.u32 	%r310, [%rd6+296];
	xor.b32  	%r334, %r334, %r310;
$L__BB0_37:
	and.b32  	%r312, %r204, 32768;
	setp.eq.s32 	%p20, %r312, 0;
	@%p20 bra 	$L__BB0_39;
	ld.global.u32 	%r313, [%rd6+300];
	xor.b32  	%r338, %r338, %r313;
	ld.global.u32 	%r314, [%rd6+304];
	xor.b32  	%r337, %r337, %r314;
	ld.global.u32 	%r315, [%rd6+308];
	xor.b32  	%r336, %r336, %r315;
	ld.global.u32 	%r316, [%rd6+312];
	xor.b32  	%r335, %r335, %r316;
	ld.global.u32 	%r317, [%rd6+316];
	xor.b32  	%r334, %r334, %r317;
$L__BB0_39:
	add.s32 	%r333, %r333, 16;
	setp.ne.s32 	%p21, %r333, 32;
	@%p21 bra 	$L__BB0_7;
	mad.lo.s32 	%r318, %r327, -31, %r12;
	add.s32 	%r327, %r318, 1;
	setp.ne.s32 	%p22, %r327, 5;
	@%p22 bra 	$L__BB0_6;
	st.global.u32 	[%rd2+4], %r338;
	st.global.u32 	[%rd2+8], %r337;
	st.global.u32 	[%rd2+12], %r336;
	st.global.u32 	[%rd2+16], %r335;
	st.global.u32 	[%rd2+20], %r334;
	add.s32 	%r321, %r321, 1;
	setp.lt.u32 	%p23, %r321, %r3;
	@%p23 bra 	$L__BB0_5;
$L__BB0_42:
	shr.u64 	%rd7, %rd18, 2;
	add.s32 	%r320, %r320, 1;
	setp.gt.u64 	%p24, %rd18, 3;
	mov.u64 	%rd18, %rd7;
	@%p24 bra 	$L__BB0_3;
$L__BB0_43:
	mov.b32 	%r319, 0;
	st.global.v2.u32 	[%rd2+24], {%r319, %r319};
	st.global.u32 	[%rd2+32], %r319;
	mov.b64 	%rd17, 0;
	st.global.u64 	[%rd2+40], %rd17;
$L__BB0_44:
	ret;

}
	// .globl	generate_and_check_keypairs
.visible .entry generate_and_check_keypairs(
	.param .u64 .ptr .align 1 generate_and_check_keypairs_param_0,
	.param .u64 .ptr .align 1 generate_and_check_keypairs_param_1,
	.param .u64 .ptr .align 1 generate_and_check_keypairs_param_2,
	.param .u64 .ptr .align 1 generate_and_check_keypairs_param_3,
	.param .u64 .ptr .align 1 generate_and_check_keypairs_param_4,
	.param .u32 generate_and_check_keypairs_param_5,
	.param .u8 generate_and_check_keypairs_param_6,
	.param .u8 generate_and_check_keypairs_param_7,
	.param .u32 generate_and_check_keypairs_param_8
)
{
	.local .align 16 .b8 	__local_depot1[64];
	.reg .b64 	%SP;
	.reg .b64 	%SPL;
	.reg .pred 	%p<23>;
	.reg .b16 	%rs<156>;
	.reg .b32 	%r<309>;
	.reg .b64 	%rd<63>;

	mov.u64 	%SPL, __local_depot1;
	ld.param.u64 	%rd7, [generate_and_check_keypairs_param_3];
	ld.param.u64 	%rd8, [generate_and_check_keypairs_param_4];
	ld.param.u32 	%r13, [generate_and_check_keypairs_param_5];
	ld.param.u32 	%r14, [generate_and_check_keypairs_param_8];
	cvta.to.global.u64 	%rd1, %rd8;
	cvta.to.global.u64 	%rd2, %rd7;
	add.u64 	%rd3, %SPL, 0;
	mov.u32 	%r15, %ctaid.x;
	mov.u32 	%r16, %ntid.x;
	mov.u32 	%r17, %tid.x;
	mad.lo.s32 	%r1, %r15, %r16, %r17;
	setp.ge.s32 	%p1, %r1, %r14;
	@%p1 bra 	$L__BB1_24;
	ld.global.u32 	%r18, [%rd2];
	setp.gt.s32 	%p2, %r18, 0;
	@%p2 bra 	$L__BB1_24;
	ld.param.s8 	%rs153, [generate_and_check_keypairs_param_6];
	ld.param.u64 	%rd60, [generate_and_check_keypairs_param_1];
	ld.param.u64 	%rd59, [generate_and_check_keypairs_param_0];
	shl.b32 	%r19, %r1, 5;
	cvta.to.global.u64 	%rd10, %rd59;
	mul.wide.s32 	%rd11, %r1, 48;
	add.s64 	%rd12, %rd10, %rd11;
	ld.global.v2.u32 	{%r20, %r21}, [%rd12];
	ld.global.v2.u32 	{%r22, %r23}, [%rd12+8];
	ld.global.v2.u32 	{%r24, %r25}, [%rd12+16];
	shr.u32 	%r26, %r21, 2;
	xor.b32  	%r27, %r26, %r21;
	shl.b32 	%r28, %r25, 4;
	shl.b32 	%r29, %r27, 1;
	xor.b32  	%r30, %r28, %r29;
	xor.b32  	%r31, %r30, %r25;
	xor.b32  	%r32, %r31, %r27;
	add.s32 	%r33, %r20, %r32;
	cvt.u16.u32 	%rs35, %r33;
	add.s16 	%rs1, %rs35, 197;
	and.b16  	%rs36, %rs1, 254;
	shr.u32 	%r34, %r22, 2;
	xor.b32  	%r35, %r34, %r22;
	shl.b32 	%r36, %r32, 4;
	shl.b32 	%r37, %r35, 1;
	xor.b32  	%r38, %r36, %r37;
	xor.b32  	%r39, %r38, %r32;
	xor.b32  	%r40, %r39, %r35;
	add.s32 	%r41, %r20, %r40;
	cvt.u16.u32 	%rs37, %r41;
	add.s16 	%rs2, %rs37, 138;
	and.b16  	%rs38, %rs2, 254;
	shr.u32 	%r42, %r23, 2;
	xor.b32  	%r43, %r42, %r23;
	shl.b32 	%r44, %r40, 4;
	shl.b32 	%r45, %r43, 1;
	xor.b32  	%r46, %r44, %r45;
	xor.b32  	%r47, %r46, %r40;
	xor.b32  	%r48, %r47, %r43;
	add.s32 	%r49, %r20, %r48;
	cvt.u16.u32 	%rs39, %r49;
	add.s16 	%rs3, %rs39, 79;
	and.b16  	%rs40, %rs3, 254;
	shr.u32 	%r50, %r24, 2;
	xor.b32  	%r51, %r50, %r24;
	shl.b32 	%r52, %r48, 4;
	shl.b32 	%r53, %r51, 1;
	xor.b32  	%r54, %r52, %r53;
	xor.b32  	%r55, %r54, %r48;
	xor.b32  	%r56, %r55, %r51;
	add.s32 	%r57, %r20, %r56;
	cvt.u16.u32 	%rs41, %r57;
	add.s16 	%rs4, %rs41, 20;
	and.b16  	%rs42, %rs4, 254;
	shr.u32 	%r58, %r25, 2;
	xor.b32  	%r59, %r58, %r25;
	shl.b32 	%r60, %r56, 4;
	shl.b32 	%r61, %r59, 1;
	xor.b32  	%r62, %r60, %r61;
	xor.b32  	%r63, %r62, %r56;
	xor.b32  	%r64, %r63, %r59;
	add.s32 	%r65, %r20, %r64;
	cvt.u16.u32 	%rs43, %r65;
	add.s16 	%rs5, %rs43, 217;
	and.b16  	%rs44, %rs5, 254;
	shr.u32 	%r66, %r32, 2;
	xor.b32  	%r67, %r66, %r32;
	shl.b32 	%r68, %r64, 4;
	shl.b32 	%r69, %r67, 1;
	xor.b32  	%r70, %r68, %r69;
	xor.b32  	%r71, %r70, %r64;
	xor.b32  	%r72, %r71, %r67;
	add.s32 	%r73, %r20, %r72;
	cvt.u16.u32 	%rs45, %r73;
	add.s16 	%rs6, %rs45, 158;
	and.b16  	%rs46, %rs6, 254;
	shr.u32 	%r74, %r40, 2;
	xor.b32  	%r75, %r74, %r40;
	shl.b32 	%r76, %r72, 4;
	shl.b32 	%r77, %r75, 1;
	xor.b32  	%r78, %r76, %r77;
	xor.b32  	%r79, %r78, %r72;
	xor.b32  	%r80, %r79, %r75;
	add.s32 	%r81, %r20, %r80;
	cvt.u16.u32 	%rs47, %r81;
	add.s16 	%rs7, %rs47, 99;
	and.b16  	%rs48, %rs7, 254;
	shr.u32 	%r82, %r48, 2;
	xor.b32  	%r83, %r82, %r48;
	shl.b32 	%r84, %r80, 4;
	shl.b32 	%r85, %r83, 1;
	xor.b32  	%r86, %r84, %r85;
	xor.b32  	%r87, %r86, %r80;
	xor.b32  	%r88, %r87, %r83;
	add.s32 	%r89, %r20, %r88;
	cvt.u16.u32 	%rs49, %r89;
	add.s16 	%rs8, %rs49, 40;
	and.b16  	%rs50, %rs8, 254;
	shr.u32 	%r90, %r56, 2;
	xor.b32  	%r91, %r90, %r56;
	shl.b32 	%r92, %r88, 4;
	shl.b32 	%r93, %r91, 1;
	xor.b32  	%r94, %r92, %r93;
	xor.b32  	%r95, %r94, %r88;
	xor.b32  	%r96, %r95, %r91;
	add.s32 	%r97, %r20, %r96;
	cvt.u16.u32 	%rs51, %r97;
	add.s16 	%rs9, %rs51, 237;
	shr.u32 	%r98, %r64, 2;
	xor.b32  	%r99, %r98, %r64;
	shl.b32 	%r100, %r96, 4;
	shl.b32 	%r101, %r99, 1;
	xor.b32  	%r102, %r100, %r101;
	xor.b32  	%r103, %r102, %r96;
	xor.b32  	%r104, %r103, %r99;
	add.s32 	%r105, %r20, %r104;
	cvt.u16.u32 	%rs52, %r105;
	add.s16 	%rs10, %rs52, 178;
	shr.u32 	%r106, %r72, 2;
	xor.b32  	%r107, %r106, %r72;
	shl.b32 	%r108, %r104, 4;
	shl.b32 	%r109, %r107, 1;
	xor.b32  	%r110, %r108, %r109;
	xor.b32  	%r111, %r110, %r104;
	xor.b32  	%r112, %r111, %r107;
	add.s32 	%r113, %r20, %r112;
	cvt.u16.u32 	%rs53, %r113;
	add.s16 	%rs11, %rs53, 119;
	shr.u32 	%r114, %r80, 2;
	xor.b32  	%r115, %r114, %r80;
	shl.b32 	%r116, %r112, 4;
	shl.b32 	%r117, %r115, 1;
	xor.b32  	%r118, %r116, %r117;
	xor.b32  	%r119, %r118, %r112;
	xor.b32  	%r120, %r119, %r115;
	add.s32 	%r121, %r20, %r120;
	cvt.u16.u32 	%rs54, %r121;
	add.s16 	%rs12, %rs54, 60;
	shr.u32 	%r122, %r88, 2;
	xor.b32  	%r123, %r122, %r88;
	shl.b32 	%r124, %r120, 4;
	shl.b32 	%r125, %r123, 1;
	xor.b32  	%r126, %r124, %r125;
	xor.b32  	%r127, %r126, %r120;
	xor.b32  	%r128, %r127, %r123;
	add.s32 	%r129, %r20, %r128;
	cvt.u16.u32 	%rs55, %r129;
	add.s16 	%rs13, %rs55, 1;
	shr.u32 	%r130, %r96, 2;
	xor.b32  	%r131, %r130, %r96;
	shl.b32 	%r132, %r128, 4;
	shl.b32 	%r133, %r131, 1;
	xor.b32  	%r134, %r132, %r133;
	xor.b32  	%r135, %r134, %r128;
	xor.b32  	%r136, %r135, %r131;
	add.s32 	%r137, %r20, %r136;
	cvt.u16.u32 	%rs56, %r137;
	add.s16 	%rs14, %rs56, 198;
	shr.u32 	%r138, %r104, 2;
	xor.b32  	%r139, %r138, %r104;
	shl.b32 	%r140, %r136, 4;
	shl.b32 	%r141, %r139, 1;
	xor.b32  	%r142, %r140, %r141;
	xor.b32  	%r143, %r142, %r136;
	xor.b32  	%r144, %r143, %r139;
	add.s32 	%r145, %r20, %r144;
	cvt.u16.u32 	%rs57, %r145;
	add.s16 	%rs15, %rs57, 139;
	shr.u32 	%r146, %r112, 2;
	xor.b32  	%r147, %r146, %r112;
	shl.b32 	%r148, %r144, 4;
	shl.b32 	%r149, %r147, 1;
	xor.b32  	%r150, %r148, %r149;
	xor.b32  	%r151, %r150, %r144;
	xor.b32  	%r152, %r151, %r147;
	add.s32 	%r153, %r20, %r152;
	cvt.u16.u32 	%rs58, %r153;
	add.s16 	%rs16, %rs58, 80;
	shr.u32 	%r154, %r120, 2;
	xor.b32  	%r155, %r154, %r120;
	shl.b32 	%r156, %r152, 4;
	shl.b32 	%r157, %r155, 1;
	xor.b32  	%r158, %r156, %r157;
	xor.b32  	%r159, %r158, %r152;
	xor.b32  	%r160, %r159, %r155;
	add.s32 	%r161, %r20, %r160;
	cvt.u16.u32 	%rs59, %r161;
	add.s16 	%rs17, %rs59, 21;
	shr.u32 	%r162, %r128, 2;
	xor.b32  	%r163, %r162, %r128;
	shl.b32 	%r164, %r160, 4;
	shl.b32 	%r165, %r163, 1;
	xor.b32  	%r166, %r164, %r165;
	xor.b32  	%r167, %r166, %r160;
	xor.b32  	%r168, %r167, %r163;
	add.s32 	%r169, %r20, %r168;
	cvt.u16.u32 	%rs60, %r169;
	add.s16 	%rs18, %rs60, 218;
	shr.u32 	%r170, %r136, 2;
	xor.b32  	%r171, %r170, %r136;
	shl.b32 	%r172, %r168, 4;
	shl.b32 	%r173, %r171, 1;
	xor.b32  	%r174, %r172, %r173;
	xor.b32  	%r175, %r174, %r168;
	xor.b32  	%r176, %r175, %r171;
	add.s32 	%r177, %r20, %r176;
	cvt.u16.u32 	%rs61, %r177;
	add.s16 	%rs19, %rs61, 159;
	shr.u32 	%r178, %r144, 2;
	xor.b32  	%r179, %r178, %r144;
	shl.b32 	%r180, %r176, 4;
	shl.b32 	%r181, %r179, 1;
	xor.b32  	%r182, %r180, %r181;
	xor.b32  	%r183, %r182, %r176;
	xor.b32  	%r184, %r183, %r179;
	add.s32 	%r185, %r20, %r184;
	cvt.u16.u32 	%rs62, %r185;
	add.s16 	%rs20, %rs62, 100;
	shr.u32 	%r186, %r152, 2;
	xor.b32  	%r187, %r186, %r152;
	shl.b32 	%r188, %r184, 4;
	shl.b32 	%r189, %r187, 1;
	xor.b32  	%r190, %r188, %r189;
	xor.b32  	%r191, %r190, %r184;
	xor.b32  	%r192, %r191, %r187;
	add.s32 	%r193, %r20, %r192;
	cvt.u16.u32 	%rs63, %r193;
	add.s16 	%rs21, %rs63, 41;
	shr.u32 	%r194, %r160, 2;
	xor.b32  	%r195, %r194, %r160;
	shl.b32 	%r196, %r192, 4;
	shl.b32 	%r197, %r195, 1;
	xor.b32  	%r198, %r196, %r197;
	xor.b32  	%r199, %r198, %r192;
	xor.b32  	%r200, %r199, %r195;
	add.s32 	%r201, %r20, %r200;
	cvt.u16.u32 	%rs64, %r201;
	add.s16 	%rs22, %rs64, 238;
	shr.u32 	%r202, %r168, 2;
	xor.b32  	%r203, %r202, %r168;
	shl.b32 	%r204, %r200, 4;
	shl.b32 	%r205, %r203, 1;
	xor.b32  	%r206, %r204, %r205;
	xor.b32  	%r207, %r206, %r200;
	xor.b32  	%r208, %r207, %r203;
	add.s32 	%r209, %r20, %r208;
	cvt.u16.u32 	%rs65, %r209;
	add.s16 	%rs23, %rs65, 179;
	shr.u32 	%r210, %r176, 2;
	xor.b32  	%r211, %r210, %r176;
	shl.b32 	%r212, %r208, 4;
	shl.b32 	%r213, %r211, 1;
	xor.b32  	%r214, %r212, %r213;
	xor.b32  	%r215, %r214, %r208;
	xor.b32  	%r216, %r215, %r211;
	add.s32 	%r217, %r20, %r216;
	cvt.u16.u32 	%rs66, %r217;
	add.s16 	%rs24, %rs66, 120;
	shr.u32 	%r218, %r184, 2;
	xor.b32  	%r219, %r218, %r184;
	shl.b32 	%r220, %r216, 4;
	shl.b32 	%r221, %r219, 1;
	xor.b32  	%r222, %r220, %r221;
	xor.b32  	%r223, %r222, %r216;
	xor.b32  	%r224, %r223, %r219;
	add.s32 	%r225, %r20, %r224;
	cvt.u16.u32 	%rs67, %r225;
	add.s16 	%rs25, %rs67, 61;
	shr.u32 	%r226, %r192, 2;
	xor.b32  	%r227, %r226, %r192;
	shl.b32 	%r228, %r224, 4;
	shl.b32 	%r229, %r227, 1;
	xor.b32  	%r230, %r228, %r229;
	xor.b32  	%r231, %r230, %r224;
	xor.b32  	%r232, %r231, %r227;
	add.s32 	%r233, %r20, %r232;
	cvt.u16.u32 	%rs68, %r233;
	add.s16 	%rs26, %rs68, 2;
	shr.u32 	%r234, %r200, 2;
	xor.b32  	%r235, %r234, %r200;
	shl.b32 	%r236, %r232, 4;
	shl.b32 	%r237, %r235, 1;
	xor.b32  	%r238, %r236, %r237;
	xor.b32  	%r239, %r238, %r232;
	xor.b32  	%r240, %r239, %r235;
	add.s32 	%r241, %r20, %r240;
	cvt.u16.u32 	%rs69, %r241;
	add.s16 	%rs27, %rs69, 199;
	shr.u32 	%r242, %r208, 2;
	xor.b32  	%r243, %r242, %r208;
	shl.b32 	%r244, %r240, 4;
	shl.b32 	%r245, %r243, 1;
	xor.b32  	%r246, %r244, %r245;
	xor.b32  	%r247, %r246, %r240;
	xor.b32  	%r248, %r247, %r243;
	add.s32 	%r249, %r20, %r248;
	cvt.u16.u32 	%rs70, %r249;
	add.s16 	%rs28, %rs70, 140;
	shr.u32 	%r250, %r216, 2;
	xor.b32  	%r251, %r250, %r216;
	shl.b32 	%r252, %r248, 4;
	shl.b32 	%r253, %r251, 1;
	xor.b32  	%r254, %r252, %r253;
	xor.b32  	%r255, %r254, %r248;
	xor.b32  	%r256, %r255, %r251;
	add.s32 	%r257, %r20, %r256;
	cvt.u16.u32 	%rs71, %r257;
	add.s16 	%rs29, %rs71, 81;
	shr.u32 	%r258, %r224, 2;
	xor.b32  	%r259, %r258, %r224;
	shl.b32 	%r260, %r256, 4;
	shl.b32 	%r261, %r259, 1;
	xor.b32  	%r262, %r260, %r261;
	xor.b32  	%r263, %r262, %r256;
	xor.b32  	%r264, %r263, %r259;
	add.s32 	%r265, %r20, %r264;
	cvt.u16.u32 	%rs72, %r265;
	add.s16 	%rs30, %rs72, 22;
	shr.u32 	%r266, %r232, 2;
	xor.b32  	%r267, %r266, %r232;
	shl.b32 	%r268, %r264, 4;
	shl.b32 	%r269, %r267, 1;
	xor.b32  	%r270, %r268, %r269;
	xor.b32  	%r271, %r270, %r264;
	xor.b32  	%r272, %r271, %r267;
	add.s32 	%r273, %r20, %r272;
	cvt.u16.u32 	%rs73, %r273;
	add.s16 	%rs31, %rs73, 219;
	shr.u32 	%r274, %r240, 2;
	xor.b32  	%r275, %r274, %r240;
	shl.b32 	%r276, %r272, 4;
	shl.b32 	%r277, %r275, 1;
	xor.b32  	%r278, %r276, %r277;
	xor.b32  	%r279, %r278, %r272;
	xor.b32  	%r280, %r279, %r275;
	add.s32 	%r281, %r20, %r280;
	cvt.u16.u32 	%rs74, %r281;
	add.s16 	%rs32, %rs74, 160;
	cvt.s64.s32 	%rd13, %r19;
	cvta.to.global.u64 	%rd14, %rd60;
	add.s64 	%rd15, %rd14, %rd13;
	st.global.u8 	[%rd15], %rs1;
	st.global.u8 	[%rd15+1], %rs2;
	st.global.u8 	[%rd15+2], %rs3;
	st.global.u8 	[%rd15+3], %rs4;
	st.global.u8 	[%rd15+4], %rs5;
	st.global.u8 	[%rd15+5], %rs6;
	st.global.u8 	[%rd15+6], %rs7;
	st.global.u8 	[%rd15+7], %rs8;
	st.global.u8 	[%rd15+8], %rs9;
	st.global.u8 	[%rd15+9], %rs10;
	st.global.u8 	[%rd15+10], %rs11;
	st.global.u8 	[%rd15+11], %rs12;
	st.global.u8 	[%rd15+12], %rs13;
	st.global.u8 	[%rd15+13], %rs14;
	st.global.u8 	[%rd15+14], %rs15;
	st.global.u8 	[%rd15+15], %rs16;
	st.global.u8 	[%rd15+16], %rs17;
	st.global.u8 	[%rd15+17], %rs18;
	st.global.u8 	[%rd15+18], %rs19;
	st.global.u8 	[%rd15+19], %rs20;
	st.global.u8 	[%rd15+20], %rs21;
	st.global.u8 	[%rd15+21], %rs22;
	st.global.u8 	[%rd15+22], %rs23;
	st.global.u8 	[%rd15+23], %rs24;
	st.global.u8 	[%rd15+24], %rs25;
	st.global.u8 	[%rd15+25], %rs26;
	st.global.u8 	[%rd15+26], %rs27;
	st.global.u8 	[%rd15+27], %rs28;
	st.global.u8 	[%rd15+28], %rs29;
	st.global.u8 	[%rd15+29], %rs30;
	st.global.u8 	[%rd15+30], %rs31;
	st.global.u8 	[%rd15+31], %rs32;
	shr.u16 	%rs75, %rs36, 1;
	mul.lo.s16 	%rs76, %rs75, 71;
	shr.u16 	%rs77, %rs76, 11;
	mul.lo.s16 	%rs78, %rs77, 58;
	sub.s16 	%rs79, %rs1, %rs78;
	cvt.u64.u16 	%rd16, %rs79;
	and.b64  	%rd17, %rd16, 255;
	mov.u64 	%rd18, BASE58_CHARS;
	add.s64 	%rd19, %rd18, %rd17;
	shr.u16 	%rs80, %rs38, 1;
	mul.lo.s16 	%rs81, %rs80, 71;
	shr.u16 	%rs82, %rs81, 11;
	mul.lo.s16 	%rs83, %rs82, 58;
	sub.s16 	%rs84, %rs2, %rs83;
	cvt.u64.u16 	%rd20, %rs84;
	and.b64  	%rd21, %rd20, 255;
	add.s64 	%rd22, %rd18, %rd21;
	shr.u16 	%rs85, %rs40, 1;
	mul.lo.s16 	%rs86, %rs85, 71;
	shr.u16 	%rs87, %rs86, 11;
	mul.lo.s16 	%rs88, %rs87, 58;
	sub.s16 	%rs89, %rs3, %rs88;
	cvt.u64.u16 	%rd23, %rs89;
	and.b64  	%rd24, %rd23, 255;
	add.s64 	%rd25, %rd18, %rd24;
	shr.u16 	%rs90, %rs42, 1;
	mul.lo.s16 	%rs91, %rs90, 71;
	shr.u16 	%rs92, %rs91, 11;
	mul.lo.s16 	%rs93, %rs92, 58;
	sub.s16 	%rs94, %rs4, %rs93;
	cvt.u64.u16 	%rd26, %rs94;
	and.b64  	%rd27, %rd26, 255;
	add.s64 	%rd28, %rd18, %rd27;
	shr.u16 	%rs95, %rs44, 1;
	mul.lo.s16 	%rs96, %rs95, 71;
	shr.u16 	%rs97, %rs96, 11;
	mul.lo.s16 	%rs98, %rs97, 58;
	sub.s16 	%rs99, %rs5, %rs98;
	cvt.u64.u16 	%rd29, %rs99;
	and.b64  	%rd30, %rd29, 255;
	add.s64 	%rd31, %rd18, %rd30;
	shr.u16 	%rs100, %rs46, 1;
	mul.lo.s16 	%rs101, %rs100, 71;
	shr.u16 	%rs102, %rs101, 11;
	mul.lo.s16 	%rs103, %rs102, 58;
	sub.s16 	%rs104, %rs6, %rs103;
	cvt.u64.u16 	%rd32, %rs104;
	and.b64  	%rd33, %rd32, 255;
	add.s64 	%rd34, %rd18, %rd33;
	shr.u16 	%rs105, %rs48, 1;
	mul.lo.s16 	%rs106, %rs105, 71;
	shr.u16 	%rs107, %rs106, 11;
	mul.lo.s16 	%rs108, %rs107, 58;
	sub.s16 	%rs109, %rs7, %rs108;
	cvt.u64.u16 	%rd35, %rs109;
	and.b64  	%rd36, %rd35, 255;
	add.s64 	%rd37, %rd18, %rd36;
	shr.u16 	%rs110, %rs50, 1;
	mul.lo.s16 	%rs111, %rs110, 71;
	shr.u16 	%rs112, %rs111, 11;
	mul.lo.s16 	%rs113, %rs112, 58;
	sub.s16 	%rs114, %rs8, %rs113;
	cvt.u64.u16 	%rd38, %rs114;
	and.b64  	%rd39, %rd38, 255;
	add.s64 	%rd40, %rd18, %rd39;
	ld.global.nc.u8 	%rs115, [%rd40];
	cvt.u32.u8 	%r282, %rs115;
	ld.global.nc.u8 	%rs116, [%rd37];
	cvt.u32.u8 	%r283, %rs116;
	prmt.b32 	%r284, %r283, %r282, 0x3340U;
	ld.global.nc.u8 	%rs117, [%rd34];
	cvt.u32.u8 	%r285, %rs117;
	ld.global.nc.u8 	%rs118, [%rd31];
	cvt.u32.u8 	%r286, %rs118;
	prmt.b32 	%r287, %r286, %r285, 0x3340U;
	prmt.b32 	%r288, %r287, %r284, 0x5410U;
	ld.global.nc.u8 	%rs119, [%rd28];
	cvt.u32.u8 	%r289, %rs119;
	ld.global.nc.u8 	%rs120, [%rd25];
	cvt.u32.u8 	%r290, %rs120;
	prmt.b32 	%r291, %r290, %r289, 0x3340U;
	ld.global.nc.u8 	%rs121, [%rd22];
	cvt.u32.u8 	%r292, %rs121;
	ld.global.nc.u8 	%rs122, [%rd19];
	cvt.u32.u8 	%r293, %rs122;
	prmt.b32 	%r294, %r293, %r292, 0x3340U;
	prmt.b32 	%r295, %r294, %r291, 0x5410U;
	st.local.v2.b32 	[%rd3], {%r295, %r288};
	mov.b16 	%rs123, 0;
	st.local.u8 	[%rd3+8], %rs123;
	setp.ne.s16 	%p3, %rs153, 0;
	@%p3 bra 	$L__BB1_9;
	mov.b32 	%r306, 0;
$L__BB1_4:
	mov.u32 	%r6, %r306;
	cvt.u64.u32 	%rd47, %r6;
	add.s64 	%rd48, %rd3, %rd47;
	ld.local.u8 	%rs138, [%rd48];
	setp.ne.s16 	%p12, %rs138, 0;
	add.s32 	%r306, %r6, 1;
	@%p12 bra 	$L__BB1_4;
	setp.lt.s32 	%p13, %r6, %r13;
	@%p13 bra 	$L__BB1_24;
	setp.lt.s32 	%p14, %r13, 1;
	@%p14 bra 	$L__BB1_15;
	ld.param.s8 	%rs155, [generate_and_check_keypairs_param_7];
	sub.s32 	%r8, %r6, %r13;
	setp.eq.s16 	%p15, %rs155, 0;
	@%p15 bra 	$L__BB1_19;
	mov.b32 	%r308, 0;
	bra.uni 	$L__BB1_23;
$L__BB1_9:
	setp.lt.s32 	%p4, %r13, 1;
	@%p4 bra 	$L__BB1_15;
	ld.param.s8 	%rs154, [generate_and_check_keypairs_param_7];
	setp.eq.s16 	%p5, %rs154, 0;
	@%p5 bra 	$L__BB1_12;
	mov.b32 	%r305, 0;
	bra.uni 	$L__BB1_18;
$L__BB1_12:
	mov.b32 	%r304, 0;
$L__BB1_13:
	cvt.u64.u32 	%rd44, %r304;
	add.s64 	%rd45, %rd3, %rd44;
	add.s64 	%rd46, %rd1, %rd44;
	ld.global.u8 	%rs126, [%rd46];
	ld.local.u8 	%rs127, [%rd45];
	add.s16 	%rs128, %rs127, -65;
	and.b16  	%rs129, %rs128, 255;
	setp.lt.u16 	%p8, %rs129, 26;
	add.s16 	%rs130, %rs127, 32;
	selp.b16 	%rs131, %rs130, %rs127, %p8;
	and.b16  	%rs132, %rs131, 255;
	add.s16 	%rs133, %rs126, -65;
	and.b16  	%rs134, %rs133, 255;
	setp.lt.u16 	%p9, %rs134, 26;
	add.s16 	%rs135, %rs126, 32;
	selp.b16 	%rs136, %rs135, %rs126, %p9;
	and.b16  	%rs137, %rs136, 255;
	setp.ne.s16 	%p10, %rs132, %rs137;
	@%p10 bra 	$L__BB1_24;
	add.s32 	%r304, %r304, 1;
	setp.eq.s32 	%p11, %r304, %r13;
	@%p11 bra 	$L__BB1_15;
	bra.uni 	$L__BB1_13;
$L__BB1_15:
	ld.param.u64 	%rd62, [generate_and_check_keypairs_param_3];
	cvta.to.global.u64 	%rd57, %rd62;
	atom.global.exch.b32 	%r303, [%rd57], 1;
	setp.ne.s32 	%p22, %r303, 0;
	@%p22 bra 	$L__BB1_24;
	ld.param.u64 	%rd61, [generate_and_check_keypairs_param_2];
	cvta.to.global.u64 	%rd58, %rd61;
	st.global.u8 	[%rd58], %rs1;
	st.global.u8 	[%rd58+1], %rs2;
	st.global.u8 	[%rd58+2], %rs3;
	st.global.u8 	[%rd58+3], %rs4;
	st.global.u8 	[%rd58+4], %rs5;
	st.global.u8 	[%rd58+5], %rs6;
	st.global.u8 	[%rd58+6], %rs7;
	st.global.u8 	[%rd58+7], %rs8;
	st.global.u8 	[%rd58+8], %rs9;
	st.global.u8 	[%rd58+9], %rs10;
	st.global.u8 	[%rd58+10], %rs11;
	st.global.u8 	[%rd58+11], %rs12;
	st.global.u8 	[%rd58+12], %rs13;
	st.global.u8 	[%rd58+13], %rs14;
	st.global.u8 	[%rd58+14], %rs15;
	st.global.u8 	[%rd58+15], %rs16;
	st.global.u8 	[%rd58+16], %rs17;
	st.global.u8 	[%rd58+17], %rs18;
	st.global.u8 	[%rd58+18], %rs19;
	st.global.u8 	[%rd58+19], %rs20;
	st.global.u8 	[%rd58+20], %rs21;
	st.global.u8 	[%rd58+21], %rs22;
	st.global.u8 	[%rd58+22], %rs23;
	st.global.u8 	[%rd58+23], %rs24;
	st.global.u8 	[%rd58+24], %rs25;
	st.global.u8 	[%rd58+25], %rs26;
	st.global.u8 	[%rd58+26], %rs27;
	st.global.u8 	[%rd58+27], %rs28;
	st.global.u8 	[%rd58+28], %rs29;
	st.global.u8 	[%rd58+29], %rs30;
	st.global.u8 	[%rd58+30], %rs31;
	st.global.u8 	[%rd58+31], %rs32;
	bra.uni 	$L__BB1_24;
$L__BB1_17:
	add.s32 	%r305, %r305, 1;
	setp.eq.s32 	%p7, %r305, %r13;
	@%p7 bra 	$L__BB1_15;
$L__BB1_18:
	cvt.u64.u32 	%rd41, %r305;
	add.s64 	%rd42, %rd3, %rd41;
	add.s64 	%rd43, %rd1, %rd41;
	ld.global.u8 	%rs124, [%rd43];
	ld.local.u8 	%rs125, [%rd42];
	setp.eq.s16 	%p6, %rs125, %rs124;
	@%p6 bra 	$L__BB1_17;
	bra.uni 	$L__BB1_24;
$L__BB1_19:
	mov.b32 	%r307, 0;
$L__BB1_20:
	add.s32 	%r302, %r8, %r307;
	cvt.s64.s32 	%rd53, %r302;
	add.s64 	%rd54, %rd3, %rd53;
	cvt.u64.u32 	%rd55, %r307;
	add.s64 	%rd56, %rd1, %rd55;
	ld.global.u8 	%rs141, [%rd56];
	ld.local.u8 	%rs142, [%rd54];
	add.s16 	%rs143, %rs142, -65;
	and.b16  	%rs144, %rs143, 255;
	setp.lt.u16 	%p18, %rs144, 26;
	add.s16 	%rs145, %rs142, 32;
	selp.b16 	%rs146, %rs145, %rs142, %p18;
	and.b16  	%rs147, %rs146, 255;
	add.s16 	%rs148, %rs141, -65;
	and.b16  	%rs149, %rs148, 255;
	setp.lt.u16 	%p19, %rs149, 26;
	add.s16 	%rs150, %rs141, 32;
	selp.b16 	%rs151, %rs150, %rs141, %p19;
	and.b16  	%rs152, %rs151, 255;
	setp.ne.s16 	%p20, %rs147, %rs152;
	@%p20 bra 	$L__BB1_24;
	add.s32 	%r307, %r307, 1;
	setp.eq.s32 	%p21, %r307, %r13;
	@%p21 bra 	$L__BB1_15;
	bra.uni 	$L__BB1_20;
$L__BB1_22:
	add.s32 	%r308, %r308, 1;
	setp.eq.s32 	%p17, %r308, %r13;
	@%p17 bra 	$L__BB1_15;
$L__BB1_23:
	add.s32 	%r300, %r8, %r308;
	cvt.s64.s32 	%rd49, %r300;
	add.s64 	%rd50, %rd3, %rd49;
	cvt.u64.u32 	%rd51, %r308;
	add.s64 	%rd52, %rd1, %rd51;
	ld.global.u8 	%rs139, [%rd52];
	ld.local.u8 	%rs140, [%rd50];
	setp.eq.s16 	%p16, %rs140, %rs139;
	@%p16 bra 	$L__BB1_22;
$L__BB1_24:
	ret;

}
	// .globl	generate_keypairs
.visible .entry generate_keypairs(
	.param .u64 .ptr .align 1 generate_keypairs_param_0,
	.param .u32 generate_keypairs_param_1
)
{
	.reg .pred 	%p<2>;
	.reg .b16 	%rs<33>;
	.reg .b32 	%r<7>;
	.reg .b64 	%rd<5>;

	ld.param.u64 	%rd1, [generate_keypairs_param_0];
	ld.param.u32 	%r2, [generate_keypairs_param_1];
	mov.u32 	%r3, %ctaid.x;
	mov.u32 	%r4, %ntid.x;
	mov.u32 	%r5, %tid.x;
	mad.lo.s32 	%r1, %r3, %r4, %r5;
	setp.ge.s32 	%p1, %r1, %r2;
	@%p1 bra 	$L__BB2_2;
	cvta.to.global.u64 	%rd2, %rd1;
	shl.b32 	%r6, %r1, 5;
	cvt.u16.u32 	%rs1, %r1;
	cvt.s64.s32 	%rd3, %r6;
	add.s64 	%rd4, %rd2, %rd3;
	st.global.u8 	[%rd4], %rs1;
	add.s16 	%rs2, %rs1, 1;
	st.global.u8 	[%rd4+1], %rs2;
	add.s16 	%rs3, %rs1, 2;
	st.global.u8 	[%rd4+2], %rs3;
	add.s16 	%rs4, %rs1, 3;
	st.global.u8 	[%rd4+3], %rs4;
	add.s16 	%rs5, %rs1, 4;
	st.global.u8 	[%rd4+4], %rs5;
	add.s16 	%rs6, %rs1, 5;
	st.global.u8 	[%rd4+5], %rs6;
	add.s16 	%rs7, %rs1, 6;
	st.global.u8 	[%rd4+6], %rs7;
	add.s16 	%rs8, %rs1, 7;
	st.global.u8 	[%rd4+7], %rs8;
	add.s16 	%rs9, %rs1, 8;
	st.global.u8 	[%rd4+8], %rs9;
	add.s16 	%rs10, %rs1, 9;
	st.global.u8 	[%rd4+9], %rs10;
	add.s16 	%rs11, %rs1, 10;
	st.global.u8 	[%rd4+10], %rs11;
	add.s16 	%rs12, %rs1, 11;
	st.global.u8 	[%rd4+11], %rs12;
	add.s16 	%rs13, %rs1, 12;
	st.global.u8 	[%rd4+12], %rs13;
	add.s16 	%rs14, %rs1, 13;
	st.global.u8 	[%rd4+13], %rs14;
	add.s16 	%rs15, %rs1, 14;
	st.global.u8 	[%rd4+14], %rs15;
	add.s16 	%rs16, %rs1, 15;
	st.global.u8 	[%rd4+15], %rs16;
	add.s16 	%rs17, %rs1, 16;
	st.global.u8 	[%rd4+16], %rs17;
	add.s16 	%rs18, %rs1, 17;
	st.global.u8 	[%rd4+17], %rs18;
	add.s16 	%rs19, %rs1, 18;
	st.global.u8 	[%rd4+18], %rs19;
	add.s16 	%rs20, %rs1, 19;
	st.global.u8 	[%rd4+19], %rs20;
	add.s16 	%rs21, %rs1, 20;
	st.global.u8 	[%rd4+20], %rs21;
	add.s16 	%rs22, %rs1, 21;
	st.global.u8 	[%rd4+21], %rs22;
	add.s16 	%rs23, %rs1, 22;
	st.global.u8 	[%rd4+22], %rs23;
	add.s16 	%rs24, %rs1, 23;
	st.global.u8 	[%rd4+23], %rs24;
	add.s16 	%rs25, %rs1, 24;
	st.global.u8 	[%rd4+24], %rs25;
	add.s16 	%rs26, %rs1, 25;
	st.global.u8 	[%rd4+25], %rs26;
	add.s16 	%rs27, %rs1, 26;
	st.global.u8 	[%rd4+26], %rs27;
	add.s16 	%rs28, %rs1, 27;
	st.global.u8 	[%rd4+27], %rs28;
	add.s16 	%rs29, %rs1, 28;
	st.global.u8 	[%rd4+28], %rs29;
	add.s16 	%rs30, %rs1, 29;
	st.global.u8 	[%rd4+29], %rs30;
	add.s16 	%rs31, %rs1, 30;
	st.global.u8 	[%rd4+30], %rs31;
	add.s16 	%rs32, %rs1, 31;
	st.global.u8 	[%rd4+31], %rs32;
$L__BB2_2:
	ret;

}


// ===== COMPILED SASS (sm_100) =====

	.target	sm_100

	.elftype	@"ET_EXEC"


//--------------------- .note.nv.tkinfo           --------------------------
	.section	.note.nv.tkinfo,"",@"SHT_NOTE"
	.sectionflags	@"SHF_NOTE_NV_TKINFO"
	.tkinfo
        /*0018*/ 	.word	0x00000002
        /*0030*/ 	.string	""
        /*0030*/ 	.string	"ptxas"
        /*0030*/ 	.string	"Cuda compilation tools, release 13.0, V13.0.88"
        /*0030*/ 	.string	"Build cuda_13.0.r13.0/compiler.36424714_0"
        /*0030*/ 	.string	"-arch sm_100 -m 64 "



//--------------------- .note.nv.cuinfo           --------------------------
	.section	.note.nv.cuinfo,"",@"SHT_NOTE"
	.sectionflags	@"SHF_NOTE_NV_CUINFO"
        /*0018*/ 	.short	0x0002
        /*001a*/ 	.short	0x0064
        /*001c*/ 	.short	0x0082
	.zero		2


//--------------------- .nv.info                  --------------------------
	.section	.nv.info,"",@"SHT_CUDA_INFO"
	.align	4


	//----- nvinfo : EIATTR_REGCOUNT
	.align		4
        /*0000*/ 	.byte	0x04, 0x2f
        /*0002*/ 	.short	(.L_11 - .L_10)
	.align		4
.L_10:
        /*0004*/ 	.word	index@(init_rng)
        /*0008*/ 	.word	0x0000001f


	//----- nvinfo : EIATTR_FRAME_SIZE
	.align		4
.L_11:
        /*000c*/ 	.byte	0x04, 0x11
        /*000e*/ 	.short	(.L_13 - .L_12)
	.align		4
.L_12:
        /*0010*/ 	.word	index@(init_rng)
        /*0014*/ 	.word	0x00000000


	//----- nvinfo : EIATTR_REGCOUNT
	.align		4
.L_13:
        /*0018*/ 	.byte	0x04, 0x2f
        /*001a*/ 	.short	(.L_15 - .L_14)
	.align		4
.L_14:
        /*001c*/ 	.word	index@(generate_and_check_keypairs)
        /*0020*/ 	.word	0x00000030


	//----- nvinfo : EIATTR_FRAME_SIZE
	.align		4
.L_15:
        /*0024*/ 	.byte	0x04, 0x11
        /*0026*/ 	.short	(.L_17 - .L_16)
	.align		4
.L_16:
        /*0028*/ 	.word	index@(generate_and_check_keypairs)
        /*002c*/ 	.word	0x00000040


	//----- nvinfo : EIATTR_REGCOUNT
	.align		4
.L_17:
        /*0030*/ 	.byte	0x04, 0x2f
        /*0032*/ 	.short	(.L_19 - .L_18)
	.align		4
.L_18:
        /*0034*/ 	.word	index@(generate_keypairs)
        /*0038*/ 	.word	0x0000001c


	//----- nvinfo : EIATTR_FRAME_SIZE
	.align		4
.L_19:
        /*003c*/ 	.byte	0x04, 0x11
        /*003e*/ 	.short	(.L_21 - .L_20)
	.align		4
.L_20:
        /*0040*/ 	.word	index@(generate_keypairs)
        /*0044*/ 	.word	0x00000000


	//----- nvinfo : EIATTR_MIN_STACK_SIZE
	.align		4
.L_21:
        /*0048*/ 	.byte	0x04, 0x12
        /*004a*/ 	.short	(.L_23 - .L_22)
	.align		4
.L_22:
        /*004c*/ 	.word	index@(generate_keypairs)
        /*0050*/ 	.word	0x00000000


	//----- nvinfo : EIATTR_MIN_STACK_SIZE
	.align		4
.L_23:
        /*0054*/ 	.byte	0x04, 0x12
        /*0056*/ 	.short	(.L_25 - .L_24)
	.align		4
.L_24:
        /*0058*/ 	.word	index@(generate_and_check_keypairs)
        /*005c*/ 	.word	0x00000040


	//----- nvinfo : EIATTR_MIN_STACK_SIZE
	.align		4
.L_25:
        /*0060*/ 	.byte	0x04, 0x12
        /*0062*/ 	.short	(.L_27 - .L_26)
	.align		4
.L_26:
        /*0064*/ 	.word	index@(init_rng)
        /*0068*/ 	.word	0x00000000
.L_27:


//--------------------- .nv.compat                --------------------------
	.section	.nv.compat,"",@"SHT_CUDA_COMPAT_INFO"
	.align	4
        /*0000*/ 	.byte	0x02, 0x09, 0x00, 0x00, 0x02, 0x02, 0x01, 0x00, 0x02, 0x05, 0x05, 0x00, 0x03, 0x07, 0x01, 0x01
        /*0010*/ 	.byte	0x02, 0x03, 0x00, 0x00, 0x02, 0x06, 0x01, 0x00, 0x04, 0x0b, 0x08, 0x00, 0x09, 0x00, 0x00, 0x00
        /*0020*/ 	.byte	0x00, 0x00, 0x00, 0x00


//--------------------- .nv.info.generate_keypairs --------------------------
	.section	.nv.info.generate_keypairs,"",@"SHT_CUDA_INFO"
	.sectionflags	@""
	.align	4


	//----- nvinfo : EIATTR_CUDA_API_VERSION
	.align		4
        /*0000*/ 	.byte	0x04, 0x37
        /*0002*/ 	.short	(.L_29 - .L_28)
.L_28:
        /*0004*/ 	.word	0x00000082


	//----- nvinfo : EIATTR_KPARAM_INFO
	.align		4
.L_29:
        /*0008*/ 	.byte	0x04, 0x17
        /*000a*/ 	.short	(.L_31 - .L_30)
.L_30:
        /*000c*/ 	.word	0x00000000
        /*0010*/ 	.short	0x0001
        /*0012*/ 	.short	0x0008
        /*0014*/ 	.byte	0x00, 0xf0, 0x11, 0x00


	//----- nvinfo : EIATTR_KPARAM_INFO
	.align		4
.L_31:
        /*0018*/ 	.byte	0x04, 0x17
        /*001a*/ 	.short	(.L_33 - .L_32)
.L_32:
        /*001c*/ 	.word	0x00000000
        /*0020*/ 	.short	0x0000
        /*0022*/ 	.short	0x0000
        /*0024*/ 	.byte	0x00, 0xf5, 0x21, 0x00


	//----- nvinfo : EIATTR_SPARSE_MMA_MASK
	.align		4
.L_33:
        /*0028*/ 	.byte	0x03, 0x50
        /*002a*/ 	.short	0x0000


	//----- nvinfo : EIATTR_MAXREG_COUNT
	.align		4
        /*002c*/ 	.byte	0x03, 0x1b
        /*002e*/ 	.short	0x00ff


	//----- nvinfo : EIATTR_MERCURY_ISA_VERSION
	.align		4
        /*0030*/ 	.byte	0x03, 0x5f
        /*0032*/ 	.short	0x0101


	//----- nvinfo : EIATTR_VRC_CTA_INIT_COUNT
	.align		4
        /*0034*/ 	.byte	0x02, 0x4a
	.zero		1
	.zero		1


	//----- nvinfo : EIATTR_EXIT_INSTR_OFFSETS
	.align		4
        /*0038*/ 	.byte	0x04, 0x1c
        /*003a*/ 	.short	(.L_35 - .L_34)


	//   ....[0]....
.L_34:
        /*003c*/ 	.word	0x00000070


	//   ....[1]....
        /*0040*/ 	.word	0x000004c0


	//----- nvinfo : EIATTR_CBANK_PARAM_SIZE
	.align		4
.L_35:
        /*0044*/ 	.byte	0x03, 0x19
        /*0046*/ 	.short	0x000c


	//----- nvinfo : EIATTR_PARAM_CBANK
	.align		4
        /*0048*/ 	.byte	0x04, 0x0a
        /*004a*/ 	.short	(.L_37 - .L_36)
	.align		4
.L_36:
        /*004c*/ 	.word	index@(.nv.constant0.generate_keypairs)
        /*0050*/ 	.short	0x0380
        /*0052*/ 	.short	0x000c


	//----- nvinfo : EIATTR_SW_WAR
	.align		4
.L_37:
        /*0054*/ 	.byte	0x04, 0x36
        /*0056*/ 	.short	(.L_39 - .L_38)
.L_38:
        /*0058*/ 	.word	0x00000008
.L_39:


//--------------------- .nv.info.generate_and_check_keypairs --------------------------
	.section	.nv.info.generate_and_check_keypairs,"",@"SHT_CUDA_INFO"
	.sectionflags	@""
	.align	4


	//----- nvinfo : EIATTR_CUDA_API_VERSION
	.align		4
        /*0000*/ 	.byte	0x04, 0x37
        /*0002*/ 	.short	(.L_41 - .L_40)
.L_40:
        /*0004*/ 	.word	0x00000082


	//----- nvinfo : EIATTR_KPARAM_INFO
	.align		4
.L_41:
        /*0008*/ 	.byte	0x04, 0x17
        /*000a*/ 	.short	(.L_43 - .L_42)
.L_42:
        /*000c*/ 	.word	0x00000000
        /*0010*/ 	.short	0x0008
        /*0012*/ 	.short	0x0030
        /*0014*/ 	.byte	0x00, 0xf0, 0x11, 0x00


	//----- nvinfo : EIATTR_KPARAM_INFO
	.align		4
.L_43:
        /*0018*/ 	.byte	0x04, 0x17
        /*001a*/ 	.short	(.L_45 - .L_44)
.L_44:
        /*001c*/ 	.word	0x00000000
        /*0020*/ 	.short	0x0007
        /*0022*/ 	.short	0x002d
        /*0024*/ 	.byte	0x00, 0xf0, 0x05, 0x00


	//----- nvinfo : EIATTR_KPARAM_INFO
	.align		4
.L_45:
        /*0028*/ 	.byte	0x04, 0x17
        /*002a*/ 	.short	(.L_47 - .L_46)
.L_46:
        /*002c*/ 	.word	0x00000000
        /*0030*/ 	.short	0x0006
        /*0032*/ 	.short	0x002c
        /*0034*/ 	.byte	0x00, 0xf0, 0x05, 0x00


	//----- nvinfo : EIATTR_KPARAM_INFO
	.align		4
.L_47:
        /*0038*/ 	.byte	0x04, 0x17
        /*003a*/ 	.short	(.L_49 - .L_48)
.L_48:
        /*003c*/ 	.word	0x00000000
        /*0040*/ 	.short	0x0005
        /*0042*/ 	.short	0x0028
        /*0044*/ 	.byte	0x00, 0xf0, 0x11, 0x00


	//----- nvinfo : EIATTR_KPARAM_INFO
	.align		4
.L_49:
        /*0048*/ 	.byte	0x04, 0x17
        /*004a*/ 	.short	(.L_51 - .L_50)
.L_50:
        /*004c*/ 	.word	0x00000000
        /*0050*/ 	.short	0x0004
        /*0052*/ 	.short	0x0020
        /*0054*/ 	.byte	0x00, 0xf5, 0x21, 0x00


	//----- nvinfo : EIATTR_KPARAM_INFO
	.align		4
.L_51:
        /*0058*/ 	.byte	0x04, 0x17
        /*005a*/ 	.short	(.L_53 - .L_52)
.L_52:
        /*005c*/ 	.word	0x00000000
        /*0060*/ 	.short	0x0003
        /*0062*/ 	.short	0x0018
        /*0064*/ 	.byte	0x00, 0xf5, 0x21, 0x00


	//----- nvinfo : EIATTR_KPARAM_INFO
	.align		4
.L_53:
        /*0068*/ 	.byte	0x04, 0x17
        /*006a*/ 	.short	(.L_55 - .L_54)
.L_54:
        /*006c*/ 	.word	0x00000000
        /*0070*/ 	.short	0x0002
        /*0072*/ 	.short	0x0010
        /*0074*/ 	.byte	0x00, 0xf5, 0x21, 0x00


	//----- nvinfo : EIATTR_KPARAM_INFO
	.align		4
.L_55:
        /*0078*/ 	.byte	0x04, 0x17
        /*007a*/ 	.short	(.L_57 - .L_56)
.L_56:
        /*007c*/ 	.word	0x00000000
        /*0080*/ 	.short	0x0001
        /*0082*/ 	.short	0x0008
        /*0084*/ 	.byte	0x00, 0xf5, 0x21, 0x00


	//----- nvinfo : EIATTR_KPARAM_INFO
	.align		4
.L_57:
        /*0088*/ 	.byte	0x04, 0x17
        /*008a*/ 	.short	(.L_59 - .L_58)
.L_58:
        /*008c*/ 	.word	0x00000000
        /*0090*/ 	.short	0x0000
        /*0092*/ 	.short	0x0000
        /*0094*/ 	.byte	0x00, 0xf5, 0x21, 0x00


	//----- nvinfo : EIATTR_SPARSE_MMA_MASK
	.align		4
.L_59:
        /*0098*/ 	.byte	0x03, 0x50
        /*009a*/ 	.short	0x0000


	//----- nvinfo : EIATTR_MAXREG_COUNT
	.align		4
        /*009c*/ 	.byte	0x03, 0x1b
        /*009e*/ 	.short	0x00ff


	//----- nvinfo : EIATTR_MERCURY_ISA_VERSION
	.align		4
        /*00a0*/ 	.byte	0x03, 0x5f
        /*00a2*/ 	.short	0x0101


	//----- nvinfo : EIATTR_VRC_CTA_INIT_COUNT
	.align		4
        /*00a4*/ 	.byte	0x02, 0x4a
	.zero		1
	.zero		1


	//----- nvinfo : EIATTR_EXIT_INSTR_OFFSETS
	.align		4
        /*00a8*/ 	.byte	0x04, 0x1c
        /*00aa*/ 	.short	(.L_61 - .L_60)


	//   ....[0]....
.L_60:
        /*00ac*/ 	.word	0x00000080


	//   ....[1]....
        /*00b0*/ 	.word	0x000000d0


	//   ....[2]....
        /*00b4*/ 	.word	0x00001e80


	//   ....[3]....
        /*00b8*/ 	.word	0x00001f60


	//   ....[4]....
        /*00bc*/ 	.word	0x00002020


	//   ....[5]....
        /*00c0*/ 	.word	0x00002140


	//   ....[6]....
        /*00c4*/ 	.word	0x000022a0


	//   ....[7]....
        /*00c8*/ 	.word	0x00002370


	//   ....[8]....
        /*00cc*/ 	.word	0x00002430


	//   ....[9]....
        /*00d0*/ 	.word	0x00002590


	//   ....[10]....
        /*00d4*/ 	.word	0x00002600


	//   ....[11]....
        /*00d8*/ 	.word	0x00002820


	//----- nvinfo : EIATTR_CRS_STACK_SIZE
	.align		4
.L_61:
        /*00dc*/ 	.byte	0x04, 0x1e
        /*00de*/ 	.short	(.L_63 - .L_62)
.L_62:
        /*00e0*/ 	.word	0x00000000


	//----- nvinfo : EIATTR_CBANK_PARAM_SIZE
	.align		4
.L_63:
        /*00e4*/ 	.byte	0x03, 0x19
        /*00e6*/ 	.short	0x0034


	//----- nvinfo : EIATTR_PARAM_CBANK
	.align		4
        /*00e8*/ 	.byte	0x04, 0x0a
        /*00ea*/ 	.short	(.L_65 - .L_64)
	.align		4
.L_64:
        /*00ec*/ 	.word	index@(.nv.constant0.generate_and_check_keypairs)
        /*00f0*/ 	.short	0x0380
        /*00f2*/ 	.short	0x0034


	//----- nvinfo : EIATTR_SW_WAR
	.align		4
.L_65:
        /*00f4*/ 	.byte	0x04, 0x36
        /*00f6*/ 	.short	(.L_67 - .L_66)
.L_66:
        /*00f8*/ 	.word	0x00000008
.L_67:


//--------------------- .nv.info.init_rng         --------------------------
	.section	.nv.info.init_rng,"",@"SHT_CUDA_INFO"
	.sectionflags	@""
	.align	4


	//----- nvinfo : EIATTR_CUDA_API_VERSION
	.align		4
        /*0000*/ 	.byte	0x04, 0x37
        /*0002*/ 	.short	(.L_69 - .L_68)
.L_68:
        /*0004*/ 	.word	0x00000082


	//----- nvinfo : EIATTR_KPARAM_INFO
	.align		4
.L_69:
        /*0008*/ 	.byte	0x04, 0x17
        /*000a*/ 	.short	(.L_71 - .L_70)
.L_70:
        /*000c*/ 	.word	0x00000000
        /*0010*/ 	.short	0x0002
        /*0012*/ 	.short	0x0010
        /*0014*/ 	.byte	0x00, 0xf0, 0x11, 0x00


	//----- nvinfo : EIATTR_KPARAM_INFO
	.align		4
.L_71:
        /*0018*/ 	.byte	0x04, 0x17
        /*001a*/ 	.short	(.L_73 - .L_72)
.L_72:
        /*001c*/ 	.word	0x00000000
        /*0020*/ 	.short	0x0001
        /*0022*/ 	.short	0x0008
        /*0024*/ 	.byte	0x00, 0xf0, 0x21, 0x00


	//----- nvinfo : EIATTR_KPARAM_INFO
	.align		4
.L_73:
        /*0028*/ 	.byte	0x04, 0x17
        /*002a*/ 	.short	(.L_75 - .L_74)
.L_74:
        /*002c*/ 	.word	0x00000000
        /*0030*/ 	.short	0x0000
        /*0032*/ 	.short	0x0000
        /*0034*/ 	.byte	0x00, 0xf5, 0x21, 0x00


	//----- nvinfo : EIATTR_SPARSE_MMA_MASK
	.align		4
.L_75:
        /*0038*/ 	.byte	0x03, 0x50
        /*003a*/ 	.short	0x0000


	//----- nvinfo : EIATTR_MAXREG_COUNT
	.align		4
        /*003c*/ 	.byte	0x03, 0x1b
        /*003e*/ 	.short	0x00ff


	//----- nvinfo : EIATTR_MERCURY_ISA_VERSION
	.align		4
        /*0040*/ 	.byte	0x03, 0x5f
        /*0042*/ 	.short	0x0101


	//----- nvinfo : EIATTR_VRC_CTA_INIT_COUNT
	.align		4
        /*0044*/ 	.byte	0x02, 0x4a
	.zero		1
	.zero		1


	//----- nvinfo : EIATTR_EXIT_INSTR_OFFSETS
	.align		4
        /*0048*/ 	.byte	0x04, 0x1c
        /*004a*/ 	.short	(.L_77 - .L_76)


	//   ....[0]....
.L_76:
        /*004c*/ 	.word	0x00000070


	//   ....[1]....
        /*0050*/ 	.word	0x00000f00


	//----- nvinfo : EIATTR_CRS_STACK_SIZE
	.align		4
.L_77:
        /*0054*/ 	.byte	0x04, 0x1e
        /*0056*/ 	.short	(.L_79 - .L_78)
.L_78:
        /*0058*/ 	.word	0x00000000


	//----- nvinfo : EIATTR_CBANK_PARAM_SIZE
	.align		4
.L_79:
        /*005c*/ 	.byte	0x03, 0x19
        /*005e*/ 	.short	0x0014


	//----- nvinfo : EIATTR_PARAM_CBANK
	.align		4
        /*0060*/ 	.byte	0x04, 0x0a
        /*0062*/ 	.short	(.L_81 - .L_80)
	.align		4
.L_80:
        /*0064*/ 	.word	index@(.nv.constant0.init_rng)
        /*0068*/ 	.short	0x0380
        /*006a*/ 	.short	0x0014


	//----- nvinfo : EIATTR_SW_WAR
	.align		4
.L_81:
        /*006c*/ 	.byte	0x04, 0x36
        /*006e*/ 	.short	(.L_83 - .L_82)
.L_82:
        /*0070*/ 	.word	0x00000008
.L_83:


//--------------------- .nv.callgraph             --------------------------
	.section	.nv.callgraph,"",@"SHT_CUDA_CALLGRAPH"
	.align	4
	.sectionentsize	8
	.align		4
        /*0000*/ 	.word	0x00000000
	.align		4
        /*0004*/ 	.word	0xffffffff
	.align		4
        /*0008*/ 	.word	0x00000000
	.align		4
        /*000c*/ 	.word	0xfffffffe
	.align		4
        /*0010*/ 	.word	0x00000000
	.align		4
        /*0014*/ 	.word	0xfffffffd
	.align		4
        /*0018*/ 	.word	0x00000000
	.align		4
        /*001c*/ 	.word	0xfffffffc


//--------------------- .nv.constant4             --------------------------
	.section	.nv.constant4,"a",@progbits
	.align	8
	.align		8
.nv.constant4:
        /*0000*/ 	.dword	precalc_xorwow_matrix
	.align		8
        /*0008*/ 	.dword	precalc_xorwow_offset_matrix
	.align		8
        /*0010*/ 	.dword	mrg32k3aM1
	.align		8
        /*0018*/ 	.dword	mrg32k3aM2
	.align		8
        /*0020*/ 	.dword	mrg32k3aM1SubSeq
	.align		8
        /*0028*/ 	.dword	mrg32k3aM2SubSeq
	.align		8
        /*0030*/ 	.dword	mrg32k3aM1Seq
	.align		8
        /*0038*/ 	.dword	mrg32k3aM2Seq
	.align		8
        /*0040*/ 	.dword	BASE58_CHARS


//--------------------- .nv.constant3             --------------------------
	.section	.nv.constant3,"a",@progbits
	.align	8
.nv.constant3:
	.type		__cr_lgamma_table,@object
	.size		__cr_lgamma_table,(.L_8 - __cr_lgamma_table)
__cr_lgamma_table:
        /*0000*/ 	.byte	0x00, 0x00, 0x00, 0x00, 0x00, 0x00, 0x00, 0x00, 0x00, 0x00, 0x00, 0x00, 0x00, 0x00, 0x00, 0x00
        /*0010*/ 	.byte	0xef, 0x39, 0xfa, 0xfe, 0x42, 0x2e, 0xe6, 0x3f, 0x02, 0x20, 0x2a, 0xfa, 0x0b, 0xab, 0xfc, 0x3f
        /*0020*/ 	.byte	0xf9, 0x2c, 0x92, 0x7c, 0xa7, 0x6c, 0x09, 0x40, 0xc9, 0x79, 0x44, 0x3c, 0x64, 0x26, 0x13, 0x40
        /*0030*/ 	.byte	0xca, 0x01, 0xcf, 0x3a, 0x27, 0x51, 0x1a, 0x40, 0x30, 0xcc, 0x2d, 0xf3, 0xe1, 0x0c, 0x21, 0x40
        /*0040*/ 	.byte	0x0d, 0xb7, 0xfc, 0x82, 0x8e, 0x35, 0x25, 0x40
.L_8:


//--------------------- .text.generate_keypairs   --------------------------
	.section	.text.generate_keypairs,"ax",@progbits
	.align	128
        .global         generate_keypairs
        .type           generate_keypairs,@function
        .size           generate_keypairs,(.L_x_22 - generate_keypairs)
        .other          generate_keypairs,@"STO_CUDA_ENTRY STV_DEFAULT"
generate_keypairs:
.text.generate_keypairs:
[----:B------:R-:W-:Y:S01]  /*0000*/  LDC R1, c[0x0][0x37c] ;  /* 0x0000df00ff017b82 */ /* 0x000fe20000000800 */
[----:B------:R-:W0:Y:S07]  /*0010*/  S2R R0, SR_TID.X ;  /* 0x0000000000007919 */ /* 0x000e2e0000002100 */
[----:B------:R-:W0:Y:S01]  /*0020*/  S2UR UR4, SR_CTAID.X ;  /* 0x00000000000479c3 */ /* 0x000e220000002500 */
[----:B------:R-:W1:Y:S07]  /*0030*/  LDCU UR5, c[0x0][0x388] ;  /* 0x00007100ff0577ac */ /* 0x000e6e0008000800 */
[----:B------:R-:W0:Y:S02]  /*0040*/  LDC R5, c[0x0][0x360] ;  /* 0x0000d800ff057b82 */ /* 0x000e240000000800 */
[----:B0-----:R-:W-:-:S05]  /*0050*/  IMAD R5, R5, UR4, R0 ;  /* 0x0000000405057c24 */ /* 0x001fca000f8e0200 */
[----:B-1----:R-:W-:-:S13]  /*0060*/  ISETP.GE.AND P0, PT, R5, UR5, PT ;  /* 0x0000000505007c0c */ /* 0x002fda000bf06270 */
[----:B------:R-:W-:Y:S05]  /*0070*/  @P0 EXIT ;  /* 0x000000000000094d */ /* 0x000fea0003800000 */
[----:B------:R-:W0:Y:S01]  /*0080*/  LDCU.64 UR6, c[0x0][0x380] ;  /* 0x00007000ff0677ac */ /* 0x000e220008000a00 */
[C---:B------:R-:W-:Y:S01]  /*0090*/  IMAD.SHL.U32 R0, R5.reuse, 0x20, RZ ;  /* 0x0000002005007824 */ /* 0x040fe200078e00ff */
[C---:B------:R-:W-:Y:S01]  /*00a0*/  IADD3 R9, PT, PT, R5.reuse, 0x2, RZ ;  /* 0x0000000205097810 */ /* 0x040fe20007ffe0ff */
[C---:B------:R-:W-:Y:S01]  /*00b0*/  VIADD R7, R5.reuse, 0x1 ;  /* 0x0000000105077836 */ /* 0x040fe20000000000 */
[----:B------:R-:W1:Y:S01]  /*00c0*/  LDCU.64 UR4, c[0x0][0x358] ;  /* 0x00006b00ff0477ac */ /* 0x000e620008000a00 */
[C---:B------:R-:W-:Y:S01]  /*00d0*/  VIADD R11, R5.reuse, 0x3 ;  /* 0x00000003050b7836 */ /* 0x040fe20000000000 */
[C---:B------:R-:W-:Y:S01]  /*00e0*/  IADD3 R13, PT, PT, R5.reuse, 0x4, RZ ;  /* 0x00000004050d7810 */ /* 0x040fe20007ffe0ff */
[C---:B------:R-:W-:Y:S01]  /*00f0*/  VIADD R15, R5.reuse, 0x5 ;  /* 0x00000005050f7836 */ /* 0x040fe20000000000 */
[C---:B------:R-:W-:Y:S01]  /*0100*/  IADD3 R17, PT, PT, R5.reuse, 0x6, RZ ;  /* 0x0000000605117810 */ /* 0x040fe20007ffe0ff */
[C---:B------:R-:W-:Y:S01]  /*0110*/  VIADD R19, R5.reuse, 0x7 ;  /* 0x0000000705137836 */ /* 0x040fe20000000000 */
[C---:B------:R-:W-:Y:S01]  /*0120*/  IADD3 R21, PT, PT, R5.reuse, 0x8, RZ ;  /* 0x0000000805157810 */ /* 0x040fe20007ffe0ff */
[C---:B------:R-:W-:Y:S01]  /*0130*/  VIADD R25, R5.reuse, 0xb ;  /* 0x0000000b05197836 */ /* 0x040fe20000000000 */
[----:B------:R-:W-:-:S02]  /*0140*/  IADD3 R23, PT, PT, R5, 0xa, RZ ;  /* 0x0000000a05177810 */ /* 0x000fc40007ffe0ff */
[----:B0-----:R-:W-:-:S04]  /*0150*/  IADD3 R2, P0, PT, R0, UR6, RZ ;  /* 0x0000000600027c10 */ /* 0x001fc8000ff1e0ff */
[----:B------:R-:W-:-:S05]  /*0160*/  LEA.HI.X.SX32 R3, R0, UR7, 0x1, P0 ;  /* 0x0000000700037c11 */ /* 0x000fca00080f0eff */
[----:B-1----:R0:W-:Y:S04]  /*0170*/  STG.E.U8 desc[UR4][R2.64+0x1], R7 ;  /* 0x0000010702007986 */ /* 0x0021e8000c101104 */
[----:B------:R1:W-:Y:S04]  /*0180*/  STG.E.U8 desc[UR4][R2.64+0x2], R9 ;  /* 0x0000020902007986 */ /* 0x0003e8000c101104 */
[----:B------:R2:W-:Y:S01]  /*0190*/  STG.E.U8 desc[UR4][R2.64+0x3], R11 ;  /* 0x0000030b02007986 */ /* 0x0005e2000c101104 */
[----:B0-----:R-:W-:-:S03]  /*01a0*/  VIADD R7, R5, 0x9 ;  /* 0x0000000905077836 */ /* 0x001fc60000000000 */
[----:B------:R0:W-:Y:S01]  /*01b0*/  STG.E.U8 desc[UR4][R2.64+0x4], R13 ;  /* 0x0000040d02007986 */ /* 0x0001e2000c101104 */
[----:B-1----:R-:W-:-:S03]  /*01c0*/  IADD3 R9, PT, PT, R5, 0xc, RZ ;  /* 0x0000000c05097810 */ /* 0x002fc60007ffe0ff */
[----:B------:R1:W-:Y:S01]  /*01d0*/  STG.E.U8 desc[UR4][R2.64+0x5], R15 ;  /* 0x0000050f02007986 */ /* 0x0003e2000c101104 */
[----:B--2---:R-:W-:-:S03]  /*01e0*/  VIADD R11, R5, 0xd ;  /* 0x0000000d050b7836 */ /* 0x004fc60000000000 */
[----:B------:R2:W-:Y:S04]  /*01f0*/  STG.E.U8 desc[UR4][R2.64+0x6], R17 ;  /* 0x0000061102007986 */ /* 0x0005e8000c101104 */
[----:B------:R3:W-:Y:S01]  /*0200*/  STG.E.U8 desc[UR4][R2.64+0x7], R19 ;  /* 0x0000071302007986 */ /* 0x0007e2000c101104 */
[----:B0-----:R-:W-:-:S03]  /*0210*/  IADD3 R13, PT, PT, R5, 0xe, RZ ;  /* 0x0000000e050d7810 */ /* 0x001fc60007ffe0ff */
[----:B------:R0:W-:Y:S01]  /*0220*/  STG.E.U8 desc[UR4][R2.64+0x8], R21 ;  /* 0x0000081502007986 */ /* 0x0001e2000c101104 */
[----:B-1----:R-:W-:-:S03]  /*0230*/  VIADD R15, R5, 0xf ;  /* 0x0000000f050f7836 */ /* 0x002fc60000000000 */
[----:B------:R1:W-:Y:S01]  /*0240*/  STG.E.U8 desc[UR4][R2.64+0x9], R7 ;  /* 0x0000090702007986 */ /* 0x0003e2000c101104 */
[----:B--2---:R-:W-:-:S03]  /*0250*/  IADD3 R17, PT, PT, R5, 0x10, RZ ;  /* 0x0000001005117810 */ /* 0x004fc60007ffe0ff */
[----:B------:R2:W-:Y:S01]  /*0260*/  STG.E.U8 desc[UR4][R2.64+0xa], R23 ;  /* 0x00000a1702007986 */ /* 0x0005e2000c101104 */
[----:B---3--:R-:W-:-:S03]  /*0270*/  IADD3 R19, PT, PT, R5, 0x12, RZ ;  /* 0x0000001205137810 */ /* 0x008fc60007ffe0ff */
[----:B------:R3:W-:Y:S01]  /*0280*/  STG.E.U8 desc[UR4][R2.64+0xb], R25 ;  /* 0x00000b1902007986 */ /* 0x0007e2000c101104 */
[C---:B0-----:R-:W-:Y:S02]  /*0290*/  VIADD R21, R5.reuse, 0x13 ;  /* 0x0000001305157836 */ /* 0x041fe40000000000 */
[C---:B-1----:R-:W-:Y:S01]  /*02a0*/  VIADD R7, R5.reuse, 0x11 ;  /* 0x0000001105077836 */ /* 0x042fe20000000000 */
[----:B------:R0:W-:Y:S01]  /*02b0*/  STG.E.U8 desc[UR4][R2.64+0xc], R9 ;  /* 0x00000c0902007986 */ /* 0x0001e2000c101104 */
[----:B--2---:R-:W-:-:S03]  /*02c0*/  IADD3 R23, PT, PT, R5, 0x14, RZ ;  /* 0x0000001405177810 */ /* 0x004fc60007ffe0ff */
[----:B------:R1:W-:Y:S01]  /*02d0*/  STG.E.U8 desc[UR4][R2.64+0xd], R11 ;  /* 0x00000d0b02007986 */ /* 0x0003e2000c101104 */
[----:B---3--:R-:W-:-:S03]  /*02e0*/  VIADD R25, R5, 0x15 ;  /* 0x0000001505197836 */ /* 0x008fc60000000000 */
        /* <DEDUP_REMOVED lines=8> */
[----:B---3--:R-:W-:-:S03]  /*0370*/  VIADD R15, R5, 0x19 ;  /* 0x00000019050f7836 */ /* 0x008fc60000000000 */
[----:B------:R3:W-:Y:S01]  /*0380*/  STG.E.U8 desc[UR4][R2.64+0x13], R21 ;  /* 0x0000131502007986 */ /* 0x0007e2000c101104 */
[----:B0-----:R-:W-:-:S03]  /*0390*/  IADD3 R17, PT, PT, R5, 0x1a, RZ ;  /* 0x0000001a05117810 */ /* 0x001fc60007ffe0ff */
[----:B------:R0:W-:Y:S01]  /*03a0*/  STG.E.U8 desc[UR4][R2.64+0x14], R23 ;  /* 0x0000141702007986 */ /* 0x0001e2000c101104 */
[----:B-1----:R-:W-:-:S03]  /*03b0*/  VIADD R7, R5, 0x1b ;  /* 0x0000001b05077836 */ /* 0x002fc60000000000 */
[----:B------:R1:W-:Y:S01]  /*03c0*/  STG.E.U8 desc[UR4][R2.64+0x15], R25 ;  /* 0x0000151902007986 */ /* 0x0003e2000c101104 */
[C---:B--2---:R-:W-:Y:S01]  /*03d0*/  IADD3 R19, PT, PT, R5.reuse, 0x1c, RZ ;  /* 0x0000001c05137810 */ /* 0x044fe20007ffe0ff */
[C---:B---3--:R-:W-:Y:S02]  /*03e0*/  VIADD R21, R5.reuse, 0x1d ;  /* 0x0000001d05157836 */ /* 0x048fe40000000000 */
[----:B------:R-:W-:Y:S01]  /*03f0*/  STG.E.U8 desc[UR4][R2.64+0x16], R9 ;  /* 0x0000160902007986 */ /* 0x000fe2000c101104 */
[----:B0-----:R-:W-:-:S03]  /*0400*/  IADD3 R23, PT, PT, R5, 0x1e, RZ ;  /* 0x0000001e05177810 */ /* 0x001fc60007ffe0ff */
[----:B------:R-:W-:Y:S01]  /*0410*/  STG.E.U8 desc[UR4][R2.64+0x17], R11 ;  /* 0x0000170b02007986 */ /* 0x000fe2000c101104 */
[----:B-1----:R-:W-:-:S03]  /*0420*/  VIADD R25, R5, 0x1f ;  /* 0x0000001f05197836 */ /* 0x002fc60000000000 */
[----:B------:R-:W-:Y:S04]  /*0430*/  STG.E.U8 desc[UR4][R2.64+0x18], R13 ;  /* 0x0000180d02007986 */ /* 0x000fe8000c101104 */
[----:B------:R-:W-:Y:S04]  /*0440*/  STG.E.U8 desc[UR4][R2.64+0x19], R15 ;  /* 0x0000190f02007986 */ /* 0x000fe8000c101104 */
[----:B------:R-:W-:Y:S04]  /*0450*/  STG.E.U8 desc[UR4][R2.64+0x1a], R17 ;  /* 0x00001a1102007986 */ /* 0x000fe8000c101104 */
[----:B------:R-:W-:Y:S04]  /*0460*/  STG.E.U8 desc[UR4][R2.64], R5 ;  /* 0x0000000502007986 */ /* 0x000fe8000c101104 */
[----:B------:R-:W-:Y:S04]  /*0470*/  STG.E.U8 desc[UR4][R2.64+0x1b], R7 ;  /* 0x00001b0702007986 */ /* 0x000fe8000c101104 */
[----:B------:R-:W-:Y:S04]  /*0480*/  STG.E.U8 desc[UR4][R2.64+0x1c], R19 ;  /* 0x00001c1302007986 */ /* 0x000fe8000c101104 */
[----:B------:R-:W-:Y:S04]  /*0490*/  STG.E.U8 desc[UR4][R2.64+0x1d], R21 ;  /* 0x00001d1502007986 */ /* 0x000fe8000c101104 */
[----:B------:R-:W-:Y:S04]  /*04a0*/  STG.E.U8 desc[UR4][R2.64+0x1e], R23 ;  /* 0x00001e1702007986 */ /* 0x000fe8000c101104 */
[----:B------:R-:W-:Y:S01]  /*04b0*/  STG.E.U8 desc[UR4][R2.64+0x1f], R25 ;  /* 0x00001f1902007986 */ /* 0x000fe2000c101104 */
[----:B------:R-:W-:Y:S05]  /*04c0*/  EXIT ;  /* 0x000000000000794d */ /* 0x000fea0003800000 */
.L_x_0:
[----:B------:R-:W-:-:S00]  /*04d0*/  BRA `(.L_x_0) ;  /* 0xfffffffc00fc7947 */ /* 0x000fc0000383ffff */
[----:B------:R-:W-:-:S00]  /*04e0*/  NOP ;  /* 0x0000000000007918 */ /* 0x000fc00000000000 */
        /* <DEDUP_REMOVED lines=9> */
.L_x_22:


//--------------------- .text.generate_and_check_keypairs --------------------------
	.section	.text.generate_and_check_keypairs,"ax",@progbits
	.align	128
        .global         generate_and_check_keypairs
        .type           generate_and_check_keypairs,@function
        .size           generate_and_check_keypairs,(.L_x_23 - generate_and_check_keypairs)
        .other          generate_and_check_keypairs,@"STO_CUDA_ENTRY STV_DEFAULT"
generate_and_check_keypairs:
.text.generate_and_check_keypairs:
[----:B------:R-:W0:Y:S01]  /*0000*/  LDC R1, c[0x0][0x37c] ;  /* 0x0000df00ff017b82 */ /* 0x000e220000000800 */
[----:B------:R-:W1:Y:S07]  /*0010*/  S2R R3, SR_TID.X ;  /* 0x0000000000037919 */ /* 0x000e6e0000002100 */
[----:B------:R-:W1:Y:S01]  /*0020*/  S2UR UR4, SR_CTAID.X ;  /* 0x00000000000479c3 */ /* 0x000e620000002500 */
[----:B------:R-:W2:Y:S01]  /*0030*/  LDCU UR5, c[0x0][0x3b0] ;  /* 0x00007600ff0577ac */ /* 0x000ea20008000800 */
[----:B0-----:R-:W-:-:S06]  /*0040*/  VIADD R1, R1, 0xffffffc0 ;  /* 0xffffffc001017836 */ /* 0x001fcc0000000000 */
[----:B------:R-:W1:Y:S02]  /*0050*/  LDC R24, c[0x0][0x360] ;  /* 0x0000d800ff187b82 */ /* 0x000e640000000800 */
[----:B-1----:R-:W-:-:S05]  /*0060*/  IMAD R24, R24, UR4, R3 ;  /* 0x0000000418187c24 */ /* 0x002fca000f8e0203 */
[----:B--2---:R-:W-:-:S13]  /*0070*/  ISETP.GE.AND P0, PT, R24, UR5, PT ;  /* 0x0000000518007c0c */ /* 0x004fda000bf06270 */
[----:B------:R-:W-:Y:S05]  /*0080*/  @P0 EXIT ;  /* 0x000000000000094d */ /* 0x000fea0003800000 */
[----:B------:R-:W0:Y:S01]  /*0090*/  LDC.64 R2, c[0x0][0x398] ;  /* 0x0000e600ff027b82 */ /* 0x000e220000000a00 */
[----:B------:R-:W0:Y:S02]  /*00a0*/  LDCU.64 UR6, c[0x0][0x358] ;  /* 0x00006b00ff0677ac */ /* 0x000e240008000a00 */
[----:B0-----:R-:W2:Y:S02]  /*00b0*/  LDG.E R2, desc[UR6][R2.64] ;  /* 0x0000000602027981 */ /* 0x001ea4000c1e1900 */
[----:B--2---:R-:W-:-:S13]  /*00c0*/  ISETP.GT.AND P0, PT, R2, RZ, PT ;  /* 0x000000ff0200720c */ /* 0x004fda0003f04270 */
[----:B------:R-:W-:Y:S05]  /*00d0*/  @P0 EXIT ;  /* 0x000000000000094d */ /* 0x000fea0003800000 */
[----:B------:R-:W0:Y:S01]  /*00e0*/  LDC.64 R6, c[0x0][0x380] ;  /* 0x0000e000ff067b82 */ /* 0x000e220000000a00 */
[----:B------:R-:W1:Y:S01]  /*00f0*/  LDCU.64 UR4, c[0x4][0x40] ;  /* 0x01000800ff0477ac */ /* 0x000e620008000a00 */
[----:B------:R-:W2:Y:S01]  /*0100*/  LDCU UR8, c[0x4][0x40] ;  /* 0x01000800ff0877ac */ /* 0x000ea20008000800 */
[----:B0-----:R-:W-:-:S05]  /*0110*/  IMAD.WIDE R6, R24, 0x30, R6 ;  /* 0x0000003018067825 */ /* 0x001fca00078e0206 */
[----:B------:R-:W3:Y:S04]  /*0120*/  LDG.E.64 R2, desc[UR6][R6.64] ;  /* 0x0000000606027981 */ /* 0x000ee8000c1e1b00 */
[----:B------:R-:W4:Y:S04]  /*0130*/  LDG.E.64 R4, desc[UR6][R6.64+0x10] ;  /* 0x0000100606047981 */ /* 0x000f28000c1e1b00 */
[----:B------:R-:W5:Y:S01]  /*0140*/  LDG.E.64 R8, desc[UR6][R6.64+0x8] ;  /* 0x0000080606087981 */ /* 0x000f62000c1e1b00 */
[----:B---3--:R-:W-:-:S04]  /*0150*/  SHF.R.U32.HI R0, RZ, 0x2, R3 ;  /* 0x00000002ff007819 */ /* 0x008fc80000011603 */
[----:B------:R-:W-:Y:S01]  /*0160*/  LOP3.LUT R0, R0, R3, RZ, 0x3c, !PT ;  /* 0x0000000300007212 */ /* 0x000fe200078e3cff */
[----:B----4-:R-:W-:Y:S01]  /*0170*/  IMAD.SHL.U32 R10, R5, 0x10, RZ ;  /* 0x00000010050a7824 */ /* 0x010fe200078e00ff */
[----:B-----5:R-:W-:-:S03]  /*0180*/  SHF.R.U32.HI R11, RZ, 0x2, R8 ;  /* 0x00000002ff0b7819 */ /* 0x020fc60000011608 */
[----:B------:R-:W-:Y:S01]  /*0190*/  IMAD.SHL.U32 R3, R0, 0x2, RZ ;  /* 0x0000000200037824 */ /* 0x000fe200078e00ff */
[----:B------:R-:W-:-:S04]  /*01a0*/  LOP3.LUT R11, R11, R8, RZ, 0x3c, !PT ;  /* 0x000000080b0b7212 */ /* 0x000fc800078e3cff */
[----:B------:R-:W-:Y:S02]  /*01b0*/  LOP3.LUT R3, R5, R10, R3, 0x96, !PT ;  /* 0x0000000a05037212 */ /* 0x000fe400078e9603 */
[----:B------:R-:W-:Y:S02]  /*01c0*/  SHF.R.U32.HI R8, RZ, 0x2, R9 ;  /* 0x00000002ff087819 */ /* 0x000fe40000011609 */
[----:B------:R-:W-:Y:S01]  /*01d0*/  LOP3.LUT R13, R3, R0, RZ, 0x3c, !PT ;  /* 0x00000000030d7212 */ /* 0x000fe200078e3cff */
[----:B------:R-:W-:Y:S01]  /*01e0*/  IMAD.SHL.U32 R3, R11, 0x2, RZ ;  /* 0x000000020b037824 */ /* 0x000fe200078e00ff */
[----:B------:R-:W-:-:S03]  /*01f0*/  LOP3.LUT R8, R8, R9, RZ, 0x3c, !PT ;  /* 0x0000000908087212 */ /* 0x000fc600078e3cff */
[----:B------:R-:W-:Y:S02]  /*0200*/  IMAD.SHL.U32 R0, R13, 0x10, RZ ;  /* 0x000000100d007824 */ /* 0x000fe400078e00ff */
[----:B------:R-:W-:-:S03]  /*0210*/  IMAD.SHL.U32 R7, R8, 0x2, RZ ;  /* 0x0000000208077824 */ /* 0x000fc600078e00ff */
[----:B------:R-:W-:Y:S02]  /*0220*/  LOP3.LUT R6, R13, R0, R3, 0x96, !PT ;  /* 0x000000000d067212 */ /* 0x000fe400078e9603 */
[----:B------:R-:W-:Y:S02]  /*0230*/  IADD3 R0, PT, PT, R2, 0xc5, R13 ;  /* 0x000000c502007810 */ /* 0x000fe40007ffe00d */
[----:B------:R-:W-:Y:S02]  /*0240*/  LOP3.LUT R11, R6, R11, RZ, 0x3c, !PT ;  /* 0x0000000b060b7212 */ /* 0x000fe400078e3cff */
[C---:B------:R-:W-:Y:S02]  /*0250*/  LOP3.LUT R3, R0.reuse, 0xfe, RZ, 0xc0, !PT ;  /* 0x000000fe00037812 */ /* 0x040fe400078ec0ff */
[----:B------:R-:W-:Y:S01]  /*0260*/  LOP3.LUT R10, R0, 0xfe, RZ, 0xc0, !PT ;  /* 0x000000fe000a7812 */ /* 0x000fe200078ec0ff */
[----:B------:R-:W-:Y:S01]  /*0270*/  IMAD.SHL.U32 R6, R11, 0x10, RZ ;  /* 0x000000100b067824 */ /* 0x000fe200078e00ff */
[----:B------:R-:W-:-:S02]  /*0280*/  SHF.R.U32.HI R9, RZ, 0x1, R3 ;  /* 0x00000001ff097819 */ /* 0x000fc40000011603 */
[----:B------:R-:W-:Y:S02]  /*0290*/  SHF.R.U32.HI R3, RZ, 0x2, R4 ;  /* 0x00000002ff037819 */ /* 0x000fe40000011604 */
[----:B------:R-:W-:Y:S02]  /*02a0*/  LOP3.LUT R7, R11, R6, R7, 0x96, !PT ;  /* 0x000000060b077212 */ /* 0x000fe400078e9607 */
[----:B------:R-:W-:Y:S02]  /*02b0*/  PRMT R6, R9, 0x9910, RZ ;  /* 0x0000991009067816 */ /* 0x000fe400000000ff */
[----:B------:R-:W-:Y:S02]  /*02c0*/  LOP3.LUT R3, R3, R4, RZ, 0x3c, !PT ;  /* 0x0000000403037212 */ /* 0x000fe400078e3cff */
[----:B------:R-:W-:Y:S01]  /*02d0*/  LOP3.LUT R9, R7, R8, RZ, 0x3c, !PT ;  /* 0x0000000807097212 */ /* 0x000fe200078e3cff */
[----:B------:R-:W-:Y:S01]  /*02e0*/  IMAD.MOV.U32 R7, RZ, RZ, R6 ;  /* 0x000000ffff077224 */ /* 0x000fe200078e0006 */
[----:B------:R-:W-:Y:S01]  /*02f0*/  SHF.R.U32.HI R8, RZ, 0x2, R5 ;  /* 0x00000002ff087819 */ /* 0x000fe20000011605 */
[----:B------:R-:W-:Y:S01]  /*0300*/  IMAD.SHL.U32 R6, R3, 0x2, RZ ;  /* 0x0000000203067824 */ /* 0x000fe200078e00ff */
[----:B------:R-:W-:Y:S01]  /*0310*/  SHF.R.U32.HI R10, RZ, 0x1, R10 ;  /* 0x00000001ff0a7819 */ /* 0x000fe2000001160a */
[----:B------:R-:W-:Y:S01]  /*0320*/  IMAD.SHL.U32 R4, R9, 0x10, RZ ;  /* 0x0000001009047824 */ /* 0x000fe200078e00ff */
[----:B------:R-:W-:Y:S01]  /*0330*/  LOP3.LUT R8, R8, R5, RZ, 0x3c, !PT ;  /* 0x0000000508087212 */ /* 0x000fe200078e3cff */
[----:B------:R-:W-:Y:S01]  /*0340*/  IMAD R7, R7, 0x47, RZ ;  /* 0x0000004707077824 */ /* 0x000fe200078e02ff */
[----:B------:R-:W-:-:S02]  /*0350*/  PRMT R12, R10, 0x9910, RZ ;  /* 0x000099100a0c7816 */ /* 0x000fc400000000ff */
[----:B------:R-:W-:Y:S01]  /*0360*/  LOP3.LUT R4, R9, R4, R6, 0x96, !PT ;  /* 0x0000000409047212 */ /* 0x000fe200078e9606 */
[----:B------:R-:W-:Y:S01]  /*0370*/  IMAD.SHL.U32 R5, R8, 0x2, RZ ;  /* 0x0000000208057824 */ /* 0x000fe200078e00ff */
[----:B------:R-:W-:Y:S01]  /*0380*/  LOP3.LUT R6, R7, 0xffff, RZ, 0xc0, !PT ;  /* 0x0000ffff07067812 */ /* 0x000fe200078ec0ff */
[----:B------:R-:W-:Y:S01]  /*0390*/  IMAD R12, R12, 0x47, RZ ;  /* 0x000000470c0c7824 */ /* 0x000fe200078e02ff */
[----:B------:R-:W-:Y:S02]  /*03a0*/  LOP3.LUT R3, R4, R3, RZ, 0x3c, !PT ;  /* 0x0000000304037212 */ /* 0x000fe400078e3cff */
[----:B------:R-:W-:-:S03]  /*03b0*/  SHF.R.U32.HI R6, RZ, 0xb, R6 ;  /* 0x0000000bff067819 */ /* 0x000fc60000011606 */
[C---:B------:R-:W-:Y:S01]  /*03c0*/  IMAD.SHL.U32 R4, R3.reuse, 0x10, RZ ;  /* 0x0000001003047824 */ /* 0x040fe200078e00ff */
[----:B------:R-:W-:Y:S02]  /*03d0*/  PRMT R10, R6, 0x9910, RZ ;  /* 0x00009910060a7816 */ /* 0x000fe400000000ff */
[----:B------:R-:W-:Y:S02]  /*03e0*/  SHF.R.U32.HI R6, RZ, 0x2, R13 ;  /* 0x00000002ff067819 */ /* 0x000fe4000001160d */
[----:B------:R-:W-:Y:S02]  /*03f0*/  LOP3.LUT R5, R3, R4, R5, 0x96, !PT ;  /* 0x0000000403057212 */ /* 0x000fe400078e9605 */
[----:B------:R-:W-:Y:S02]  /*0400*/  IADD3 R4, PT, PT, R2, 0x8a, R11 ;  /* 0x0000008a02047810 */ /* 0x000fe40007ffe00b */
[----:B------:R-:W-:Y:S01]  /*0410*/  LOP3.LUT R7, R5, R8, RZ, 0x3c, !PT ;  /* 0x0000000805077212 */ /* 0x000fe200078e3cff */
[----:B------:R-:W-:Y:S01]  /*0420*/  IMAD R8, R10, 0x3a, RZ ;  /* 0x0000003a0a087824 */ /* 0x000fe200078e02ff */
[----:B------:R-:W-:-:S02]  /*0430*/  LOP3.LUT R5, R4, 0xfe, RZ, 0xc0, !PT ;  /* 0x000000fe04057812 */ /* 0x000fc400078ec0ff */
[----:B------:R-:W-:Y:S01]  /*0440*/  LOP3.LUT R6, R6, R13, RZ, 0x3c, !PT ;  /* 0x0000000d06067212 */ /* 0x000fe200078e3cff */
[----:B------:R-:W-:Y:S01]  /*0450*/  IMAD.MOV R13, RZ, RZ, -R8 ;  /* 0x000000ffff0d7224 */ /* 0x000fe200078e0a08 */
[----:B------:R-:W-:Y:S02]  /*0460*/  SHF.R.U32.HI R5, RZ, 0x1, R5 ;  /* 0x00000001ff057819 */ /* 0x000fe40000011605 */
[----:B------:R-:W-:Y:S01]  /*0470*/  LOP3.LUT R8, R12, 0xffff, RZ, 0xc0, !PT ;  /* 0x0000ffff0c087812 */ /* 0x000fe200078ec0ff */
[----:B------:R-:W-:Y:S01]  /*0480*/  IMAD.SHL.U32 R10, R6, 0x2, RZ ;  /* 0x00000002060a7824 */ /* 0x000fe200078e00ff */
[----:B------:R-:W-:Y:S02]  /*0490*/  PRMT R14, R5, 0x9910, RZ ;  /* 0x00009910050e7816 */ /* 0x000fe400000000ff */
[----:B------:R-:W-:Y:S02]  /*04a0*/  PRMT R5, R13, 0x7710, RZ ;  /* 0x000077100d057816 */ /* 0x000fe400000000ff */
[----:B------:R-:W-:Y:S01]  /*04b0*/  SHF.R.U32.HI R15, RZ, 0xb, R8 ;  /* 0x0000000bff0f7819 */ /* 0x000fe20000011608 */
[----:B------:R-:W-:Y:S01]  /*04c0*/  IMAD.SHL.U32 R8, R7, 0x10, RZ ;  /* 0x0000001007087824 */ /* 0x000fe200078e00ff */
[----:B------:R-:W-:Y:S01]  /*04d0*/  SHF.R.U32.HI R12, RZ, 0x2, R11 ;  /* 0x00000002ff0c7819 */ /* 0x000fe2000001160b */
[----:B------:R-:W-:Y:S01]  /*04e0*/  IMAD.IADD R5, R0, 0x1, R5 ;  /* 0x0000000100057824 */ /* 0x000fe200078e0205 */
[----:B------:R-:W-:-:S02]  /*04f0*/  PRMT R15, R15, 0x9910, RZ ;  /* 0x000099100f0f7816 */ /* 0x000fc400000000ff */
[----:B------:R-:W-:Y:S02]  /*0500*/  LOP3.LUT R13, R7, R8, R10, 0x96, !PT ;  /* 0x00000008070d7212 */ /* 0x000fe400078e960a */
[----:B------:R-:W-:Y:S01]  /*0510*/  LOP3.LUT R8, R5, 0xff, RZ, 0xc0, !PT ;  /* 0x000000ff05087812 */ /* 0x000fe200078ec0ff */
[----:B------:R-:W-:Y:S01]  /*0520*/  IMAD R5, R14, 0x47, RZ ;  /* 0x000000470e057824 */ /* 0x000fe200078e02ff */
[----:B------:R-:W-:Y:S01]  /*0530*/  LOP3.LUT R13, R13, R6, RZ, 0x3c, !PT ;  /* 0x000000060d0d7212 */ /* 0x000fe200078e3cff */
[----:B------:R-:W-:Y:S01]  /*0540*/  IMAD.MOV.U32 R6, RZ, RZ, R15 ;  /* 0x000000ffff067224 */ /* 0x000fe200078e000f */
[----:B-1----:R-:W-:Y:S02]  /*0550*/  IADD3 RZ, P0, PT, R8, UR4, RZ ;  /* 0x0000000408ff7c10 */ /* 0x002fe4000ff1e0ff */
[----:B------:R-:W-:Y:S01]  /*0560*/  LOP3.LUT R5, R5, 0xffff, RZ, 0xc0, !PT ;  /* 0x0000ffff05057812 */ /* 0x000fe200078ec0ff */
[----:B------:R-:W-:Y:S01]  /*0570*/  IMAD R8, R6, 0x3a, RZ ;  /* 0x0000003a06087824 */ /* 0x000fe200078e02ff */
[----:B------:R-:W-:-:S02]  /*0580*/  SHF.R.U32.HI R6, RZ, 0x2, R9 ;  /* 0x00000002ff067819 */ /* 0x000fc40000011609 */
[----:B------:R-:W-:Y:S01]  /*0590*/  SHF.R.U32.HI R5, RZ, 0xb, R5 ;  /* 0x0000000bff057819 */ /* 0x000fe20000011605 */
[----:B------:R-:W-:Y:S01]  /*05a0*/  IMAD.MOV R15, RZ, RZ, -R8 ;  /* 0x000000ffff0f7224 */ /* 0x000fe200078e0a08 */
[----:B------:R-:W-:Y:S02]  /*05b0*/  LOP3.LUT R11, R12, R11, RZ, 0x3c, !PT ;  /* 0x0000000b0c0b7212 */ /* 0x000fe400078e3cff */
[----:B------:R-:W-:Y:S02]  /*05c0*/  PRMT R8, R5, 0x9910, RZ ;  /* 0x0000991005087816 */ /* 0x000fe400000000ff */
[----:B------:R-:W-:Y:S02]  /*05d0*/  IADD3 R5, PT, PT, R2, 0x4f, R9 ;  /* 0x0000004f02057810 */ /* 0x000fe40007ffe009 */
[----:B------:R-:W-:Y:S02]  /*05e0*/  LOP3.LUT R10, R4, 0xfe, RZ, 0xc0, !PT ;  /* 0x000000fe040a7812 */ /* 0x000fe400078ec0ff */
[----:B------:R-:W-:Y:S01]  /*05f0*/  LOP3.LUT R21, R6, R9, RZ, 0x3c, !PT ;  /* 0x0000000906157212 */ /* 0x000fe200078e3cff */
[----:B------:R-:W-:Y:S01]  /*0600*/  IMAD.MOV.U32 R9, RZ, RZ, R8 ;  /* 0x000000ffff097224 */ /* 0x000fe200078e0008 */
[----:B------:R-:W-:Y:S01]  /*0610*/  LOP3.LUT R6, R5, 0xfe, RZ, 0xc0, !PT ;  /* 0x000000fe05067812 */ /* 0x000fe200078ec0ff */
[----:B------:R-:W-:Y:S01]  /*0620*/  IMAD.SHL.U32 R8, R13, 0x10, RZ ;  /* 0x000000100d087824 */ /* 0x000fe200078e00ff */
[----:B------:R-:W-:Y:S01]  /*0630*/  SHF.R.U32.HI R12, RZ, 0x1, R10 ;  /* 0x00000001ff0c7819 */ /* 0x000fe2000001160a */
[----:B------:R-:W-:Y:S01]  /*0640*/  IMAD.SHL.U32 R10, R11, 0x2, RZ ;  /* 0x000000020b0a7824 */ /* 0x000fe200078e00ff */
[----:B------:R-:W-:Y:S01]  /*0650*/  PRMT R15, R15, 0x7710, RZ ;  /* 0x000077100f0f7816 */ /* 0x000fe200000000ff */
[----:B------:R-:W-:Y:S01]  /*0660*/  IMAD R9, R9, 0x3a, RZ ;  /* 0x0000003a09097824 */ /* 0x000fe200078e02ff */
[----:B------:R-:W-:-:S02]  /*0670*/  SHF.R.U32.HI R6, RZ, 0x1, R6 ;  /* 0x00000001ff067819 */ /* 0x000fc40000011606 */
[----:B------:R-:W-:Y:S01]  /*0680*/  LOP3.LUT R10, R13, R8, R10, 0x96, !PT ;  /* 0x000000080d0a7212 */ /* 0x000fe200078e960a */
[----:B------:R-:W-:Y:S01]  /*0690*/  IMAD.IADD R15, R0, 0x1, R15 ;  /* 0x00000001000f7824 */ /* 0x000fe200078e020f */
[----:B------:R-:W-:Y:S01]  /*06a0*/  PRMT R14, R6, 0x9910, RZ ;  /* 0x00009910060e7816 */ /* 0x000fe200000000ff */
[----:B------:R-:W-:Y:S01]  /*06b0*/  IMAD.MOV R9, RZ, RZ, -R9 ;  /* 0x000000ffff097224 */ /* 0x000fe200078e0a09 */
[----:B------:R-:W-:Y:S02]  /*06c0*/  LOP3.LUT R19, R10, R11, RZ, 0x3c, !PT ;  /* 0x0000000b0a137212 */ /* 0x000fe400078e3cff */
[----:B------:R-:W-:Y:S01]  /*06d0*/  LOP3.LUT R15, R15, 0xff, RZ, 0xc0, !PT ;  /* 0x000000ff0f0f7812 */ /* 0x000fe200078ec0ff */
[----:B------:R-:W-:Y:S01]  /*06e0*/  IMAD.MOV.U32 R10, RZ, RZ, R14 ;  /* 0x000000ffff0a7224 */ /* 0x000fe200078e000e */
[----:B------:R-:W-:-:S03]  /*06f0*/  PRMT R12, R12, 0x9910, RZ ;  /* 0x000099100c0c7816 */ /* 0x000fc600000000ff */
[----:B--2---:R-:W-:Y:S01]  /*0700*/  VIADD R8, R15, UR8 ;  /* 0x000000080f087c36 */ /* 0x004fe20008000000 */
[----:B------:R-:W-:Y:S01]  /*0710*/  PRMT R15, R9, 0x7710, RZ ;  /* 0x00007710090f7816 */ /* 0x000fe200000000ff */
[----:B------:R-:W-:Y:S02]  /*0720*/  IMAD R10, R10, 0x47, RZ ;  /* 0x000000470a0a7824 */ /* 0x000fe400078e02ff */
[----:B------:R-:W-:Y:S02]  /*0730*/  IMAD.X R9, RZ, RZ, UR5, P0 ;  /* 0x00000005ff097e24 */ /* 0x000fe400080e06ff */
[----:B------:R-:W-:Y:S01]  /*0740*/  IMAD R12, R12, 0x47, RZ ;  /* 0x000000470c0c7824 */ /* 0x000fe200078e02ff */
[----:B------:R-:W-:Y:S01]  /*0750*/  LOP3.LUT R10, R10, 0xffff, RZ, 0xc0, !PT ;  /* 0x0000ffff0a0a7812 */ /* 0x000fe200078ec0ff */
[----:B------:R-:W-:Y:S01]  /*0760*/  IMAD.IADD R6, R4, 0x1, R15 ;  /* 0x0000000104067824 */ /* 0x000fe200078e020f */
[----:B------:R0:W2:Y:S01]  /*0770*/  LDG.E.U8.CONSTANT R45, desc[UR6][R8.64] ;  /* 0x00000006082d7981 */ /* 0x0000a2000c1e9100 */
[----:B------:R-:W-:-:S02]  /*0780*/  LOP3.LUT R11, R5, 0xfe, RZ, 0xc0, !PT ;  /* 0x000000fe050b7812 */ /* 0x000fc400078ec0ff */
[----:B------:R-:W-:Y:S02]  /*0790*/  LOP3.LUT R12, R12, 0xffff, RZ, 0xc0, !PT ;  /* 0x0000ffff0c0c7812 */ /* 0x000fe400078ec0ff */
[----:B------:R-:W-:Y:S02]  /*07a0*/  LOP3.LUT R6, R6, 0xff, RZ, 0xc0, !PT ;  /* 0x000000ff06067812 */ /* 0x000fe400078ec0ff */
[----:B0-----:R-:W-:Y:S01]  /*07b0*/  SHF.R.U32.HI R8, RZ, 0xb, R10 ;  /* 0x0000000bff087819 */ /* 0x001fe2000001160a */
[----:B------:R-:W-:Y:S01]  /*07c0*/  IMAD.SHL.U32 R9, R21, 0x2, RZ ;  /* 0x0000000215097824 */ /* 0x000fe200078e00ff */
[----:B------:R-:W-:Y:S02]  /*07d0*/  SHF.R.U32.HI R12, RZ, 0xb, R12 ;  /* 0x0000000bff0c7819 */ /* 0x000fe4000001160c */
[----:B------:R-:W-:Y:S01]  /*07e0*/  PRMT R10, R8, 0x9910, RZ ;  /* 0x00009910080a7816 */ /* 0x000fe200000000ff */
[----:B------:R-:W-:Y:S01]  /*07f0*/  IMAD.SHL.U32 R8, R19, 0x10, RZ ;  /* 0x0000001013087824 */ /* 0x000fe200078e00ff */
[----:B------:R-:W-:-:S02]  /*0800*/  IADD3 RZ, P0, PT, R6, UR4, RZ ;  /* 0x0000000406ff7c10 */ /* 0x000fc4000ff1e0ff */
[----:B------:R-:W-:Y:S02]  /*0810*/  SHF.R.U32.HI R11, RZ, 0x1, R11 ;  /* 0x00000001ff0b7819 */ /* 0x000fe4000001160b */
[----:B------:R-:W-:Y:S02]  /*0820*/  SHF.R.U32.HI R6, RZ, 0x2, R3 ;  /* 0x00000002ff067819 */ /* 0x000fe40000011603 */
[----:B------:R-:W-:Y:S02]  /*0830*/  PRMT R12, R12, 0x9910, RZ ;  /* 0x000099100c0c7816 */ /* 0x000fe400000000ff */
[----:B------:R-:W-:Y:S02]  /*0840*/  PRMT R14, R11, 0x9910, RZ ;  /* 0x000099100b0e7816 */ /* 0x000fe400000000ff */
[----:B------:R-:W-:Y:S01]  /*0850*/  LOP3.LUT R8, R19, R8, R9, 0x96, !PT ;  /* 0x0000000813087212 */ /* 0x000fe200078e9609 */
[----:B------:R-:W-:Y:S01]  /*0860*/  IMAD R9, R10, 0x3a, RZ ;  /* 0x0000003a0a097824 */ /* 0x000fe200078e02ff */
[----:B------:R-:W-:-:S02]  /*0870*/  LOP3.LUT R11, R6, R3, RZ, 0x3c, !PT ;  /* 0x00000003060b7212 */ /* 0x000fc400078e3cff */
[----:B------:R-:W-:Y:S01]  /*0880*/  IADD3 R6, PT, PT, R2, 0x14, R3 ;  /* 0x0000001402067810 */ /* 0x000fe20007ffe003 */
[----:B------:R-:W-:Y:S01]  /*0890*/  IMAD R12, R12, 0x3a, RZ ;  /* 0x0000003a0c0c7824 */ /* 0x000fe200078e02ff */
[----:B------:R-:W-:Y:S01]  /*08a0*/  LOP3.LUT R21, R8, R21, RZ, 0x3c, !PT ;  /* 0x0000001508157212 */ /* 0x000fe200078e3cff */
[----:B------:R-:W-:Y:S01]  /*08b0*/  IMAD R14, R14, 0x47, RZ ;  /* 0x000000470e0e7824 */ /* 0x000fe200078e02ff */
[----:B------:R-:W-:Y:S01]  /*08c0*/  LOP3.LUT R3, R6, 0xfe, RZ, 0xc0, !PT ;  /* 0x000000fe06037812 */ /* 0x000fe200078ec0ff */
[----:B------:R-:W-:Y:S02]  /*08d0*/  IMAD.MOV R8, RZ, RZ, -R9 ;  /* 0x000000ffff087224 */ /* 0x000fe400078e0a09 */
[----:B------:R-:W-:Y:S01]  /*08e0*/  IMAD.MOV R12, RZ, RZ, -R12 ;  /* 0x000000ffff0c7224 */ /* 0x000fe200078e0a0c */
[----:B------:R-:W-:Y:S02]  /*08f0*/  SHF.R.U32.HI R3, RZ, 0x1, R3 ;  /* 0x00000001ff037819 */ /* 0x000fe40000011603 */
[----:B------:R-:W-:-:S02]  /*0900*/  LOP3.LUT R14, R14, 0xffff, RZ, 0xc0, !PT ;  /* 0x0000ffff0e0e7812 */ /* 0x000fc400078ec0ff */
[----:B------:R-:W-:Y:S02]  /*0910*/  PRMT R8, R8, 0x7710, RZ ;  /* 0x0000771008087816 */ /* 0x000fe400000000ff */
[----:B------:R-:W-:Y:S02]  /*0920*/  PRMT R15, R12, 0x7710, RZ ;  /* 0x000077100c0f7816 */ /* 0x000fe400000000ff */
[----:B------:R-:W-:Y:S01]  /*0930*/  PRMT R9, R3, 0x9910, RZ ;  /* 0x0000991003097816 */ /* 0x000fe200000000ff */
[----:B------:R-:W-:Y:S01]  /*0940*/  IMAD.IADD R3, R5, 0x1, R8 ;  /* 0x0000000105037824 */ /* 0x000fe200078e0208 */
[----:B------:R-:W-:Y:S01]  /*0950*/  SHF.R.U32.HI R14, RZ, 0xb, R14 ;  /* 0x0000000bff0e7819 */ /* 0x000fe2000001160e */
[----:B------:R-:W-:-:S03]  /*0960*/  IMAD.IADD R15, R4, 0x1, R15 ;  /* 0x00000001040f7824 */ /* 0x000fc600078e020f */
[----:B------:R-:W-:Y:S01]  /*0970*/  PRMT R14, R14, 0x9910, RZ ;  /* 0x000099100e0e7816 */ /* 0x000fe200000000ff */
[----:B------:R-:W-:Y:S01]  /*0980*/  IMAD R8, R9, 0x47, RZ ;  /* 0x0000004709087824 */ /* 0x000fe200078e02ff */
[----:B------:R-:W-:Y:S01]  /*0990*/  LOP3.LUT R3, R3, 0xff, RZ, 0xc0, !PT ;  /* 0x000000ff03037812 */ /* 0x000fe200078ec0ff */
[----:B------:R-:W-:Y:S01]  /*09a0*/  IMAD.X R31, RZ, RZ, UR5, P0 ;  /* 0x00000005ff1f7e24 */ /* 0x000fe200080e06ff */
[----:B------:R-:W-:Y:S01]  /*09b0*/  LOP3.LUT R10, R6, 0xfe, RZ, 0xc0, !PT ;  /* 0x000000fe060a7812 */ /* 0x000fe200078ec0ff */
[----:B------:R-:W-:Y:S01]  /*09c0*/  IMAD.MOV.U32 R9, RZ, RZ, R14 ;  /* 0x000000ffff097224 */ /* 0x000fe200078e000e */
[----:B------:R-:W-:Y:S02]  /*09d0*/  LOP3.LUT R15, R15, 0xff, RZ, 0xc0, !PT ;  /* 0x000000ff0f0f7812 */ /* 0x000fe400078ec0ff */
[----:B------:R-:W-:Y:S02]  /*09e0*/  IADD3 RZ, P0, PT, R3, UR4, RZ ;  /* 0x0000000403ff7c10 */ /* 0x000fe4000ff1e0ff */
[----:B------:R-:W-:Y:S01]  /*09f0*/  LOP3.LUT R3, R8, 0xffff, RZ, 0xc0, !PT ;  /* 0x0000ffff08037812 */ /* 0x000fe200078ec0ff */
[----:B------:R-:W-:Y:S01]  /*0a00*/  IMAD R9, R9, 0x3a, RZ ;  /* 0x0000003a09097824 */ /* 0x000fe200078e02ff */
[----:B------:R-:W-:Y:S01]  /*0a10*/  SHF.R.U32.HI R10, RZ, 0x1, R10 ;  /* 0x00000001ff0a7819 */ /* 0x000fe2000001160a */
[----:B------:R-:W-:Y:S01]  /*0a20*/  VIADD R30, R15, UR8 ;  /* 0x000000080f1e7c36 */ /* 0x000fe20008000000 */
[----:B------:R-:W-:-:S02]  /*0a30*/  SHF.R.U32.HI R3, RZ, 0xb, R3 ;  /* 0x0000000bff037819 */ /* 0x000fc40000011603 */
[----:B------:R-:W-:Y:S02]  /*0a40*/  SHF.R.U32.HI R12, RZ, 0x2, R7 ;  /* 0x00000002ff0c7819 */ /* 0x000fe40000011607 */
[----:B------:R-:W-:Y:S01]  /*0a50*/  PRMT R15, R10, 0x9910, RZ ;  /* 0x000099100a0f7816 */ /* 0x000fe200000000ff */
[----:B------:R-:W-:Y:S01]  /*0a60*/  IMAD.MOV R10, RZ, RZ, -R9 ;  /* 0x000000ffff0a7224 */ /* 0x000fe200078e0a09 */
[----:B------:R-:W-:Y:S01]  /*0a70*/  PRMT R9, R3, 0x9910, RZ ;  /* 0x0000991003097816 */ /* 0x000fe200000000ff */
[----:B------:R-:W-:Y:S01]  /*0a80*/  IMAD.SHL.U32 R8, R11, 0x2, RZ ;  /* 0x000000020b087824 */ /* 0x000fe200078e00ff */
[----:B------:R-:W-:Y:S01]  /*0a90*/  LOP3.LUT R12, R12, R7, RZ, 0x3c, !PT ;  /* 0x000000070c0c7212 */ /* 0x000fe200078e3cff */
[----:B------:R-:W-:Y:S01]  /*0aa0*/  IMAD.SHL.U32 R14, R21, 0x10, RZ ;  /* 0x00000010150e7824 */ /* 0x000fe200078e00ff */
[----:B------:R-:W-:Y:S01]  /*0ab0*/  IADD3 R7, PT, PT, R2, 0xd9, R7 ;  /* 0x000000d902077810 */ /* 0x000fe20007ffe007 */
[----:B------:R-:W-:Y:S01]  /*0ac0*/  IMAD.X R33, RZ, RZ, UR5, P0 ;  /* 0x00000005ff217e24 */ /* 0x000fe200080e06ff */
[----:B------:R-:W-:Y:S01]  /*0ad0*/  PRMT R10, R10, 0x7710, RZ ;  /* 0x000077100a0a7816 */ /* 0x000fe200000000ff */
[----:B------:R-:W-:Y:S01]  /*0ae0*/  IMAD R9, R9, 0x3a, RZ ;  /* 0x0000003a09097824 */ /* 0x000fe200078e02ff */
[----:B------:R-:W-:Y:S01]  /*0af0*/  LOP3.LUT R3, R7, 0xfe, RZ, 0xc0, !PT ;  /* 0x000000fe07037812 */ /* 0x000fe200078ec0ff */
[----:B------:R-:W2:Y:S02]  /*0b00*/  LDG.E.U8.CONSTANT R30, desc[UR6][R30.64] ;  /* 0x000000061e1e7981 */ /* 0x000ea4000c1e9100 */
[----:B------:R-:W-:Y:S01]  /*0b10*/  IMAD.IADD R10, R5, 0x1, R10 ;  /* 0x00000001050a7824 */ /* 0x000fe200078e020a */
[----:B------:R-:W-:Y:S01]  /*0b20*/  SHF.R.U32.HI R3, RZ, 0x1, R3 ;  /* 0x00000001ff037819 */ /* 0x000fe20000011603 */
[----:B------:R-:W-:-:S02]  /*0b30*/  IMAD.MOV R9, RZ, RZ, -R9 ;  /* 0x000000ffff097224 */ /* 0x000fc400078e0a09 */
[----:B------:R-:W-:Y:S01]  /*0b40*/  IMAD R15, R15, 0x47, RZ ;  /* 0x000000470f0f7824 */ /* 0x000fe200078e02ff */
[----:B------:R-:W-:Y:S02]  /*0b50*/  LOP3.LUT R10, R10, 0xff, RZ, 0xc0, !PT ;  /* 0x000000ff0a0a7812 */ /* 0x000fe400078ec0ff */
[----:B------:R-:W-:Y:S02]  /*0b60*/  PRMT R16, R3, 0x9910, RZ ;  /* 0x0000991003107816 */ /* 0x000fe400000000ff */
[----:B------:R-:W-:Y:S01]  /*0b70*/  PRMT R3, R9, 0x7710, RZ ;  /* 0x0000771009037816 */ /* 0x000fe200000000ff */
[----:B------:R-:W-:Y:S01]  /*0b80*/  VIADD R32, R10, UR8 ;  /* 0x000000080a207c36 */ /* 0x000fe20008000000 */
[----:B------:R-:W-:Y:S01]  /*0b90*/  LOP3.LUT R15, R15, 0xffff, RZ, 0xc0, !PT ;  /* 0x0000ffff0f0f7812 */ /* 0x000fe200078ec0ff */
[----:B------:R-:W-:Y:S01]  /*0ba0*/  IMAD.MOV.U32 R10, RZ, RZ, R16 ;  /* 0x000000ffff0a7224 */ /* 0x000fe200078e0010 */
[----:B------:R-:W-:Y:S01]  /*0bb0*/  LOP3.LUT R14, R21, R14, R8, 0x96, !PT ;  /* 0x0000000e150e7212 */ /* 0x000fe200078e9608 */
[----:B------:R-:W-:Y:S01]  /*0bc0*/  IMAD.IADD R3, R6, 0x1, R3 ;  /* 0x0000000106037824 */ /* 0x000fe200078e0203 */
[----:B------:R-:W-:Y:S01]  /*0bd0*/  IADD3 R8, PT, PT, R2, 0x9e, R13 ;  /* 0x0000009e02087810 */ /* 0x000fe20007ffe00d */
[----:B------:R-:W-:Y:S01]  /*0be0*/  IMAD R10, R10, 0x47, RZ ;  /* 0x000000470a0a7824 */ /* 0x000fe200078e02ff */
[----:B------:R-:W-:Y:S01]  /*0bf0*/  SHF.R.U32.HI R15, RZ, 0xb, R15 ;  /* 0x0000000bff0f7819 */ /* 0x000fe2000001160f */
[----:B------:R-:W3:Y:S01]  /*0c00*/  LDG.E.U8.CONSTANT R32, desc[UR6][R32.64] ;  /* 0x0000000620207981 */ /* 0x000ee2000c1e9100 */
[----:B------:R-:W-:-:S02]  /*0c10*/  LOP3.LUT R9, R3, 0xff, RZ, 0xc0, !PT ;  /* 0x000000ff03097812 */ /* 0x000fc400078ec0ff */
[----:B------:R-:W-:Y:S02]  /*0c20*/  LOP3.LUT R3, R8, 0xfe, RZ, 0xc0, !PT ;  /* 0x000000fe08037812 */ /* 0x000fe400078ec0ff */
[----:B------:R-:W-:Y:S02]  /*0c30*/  PRMT R15, R15, 0x9910, RZ ;  /* 0x000099100f0f7816 */ /* 0x000fe400000000ff */
[----:B------:R-:W-:Y:S02]  /*0c40*/  LOP3.LUT R16, R10, 0xffff, RZ, 0xc0, !PT ;  /* 0x0000ffff0a107812 */ /* 0x000fe400078ec0ff */
[----:B------:R-:W-:Y:S02]  /*0c50*/  IADD3 RZ, P0, PT, R9, UR4, RZ ;  /* 0x0000000409ff7c10 */ /* 0x000fe4000ff1e0ff */
[----:B------:R-:W-:Y:S02]  /*0c60*/  SHF.R.U32.HI R3, RZ, 0x1, R3 ;  /* 0x00000001ff037819 */ /* 0x000fe40000011603 */
[----:B------:R-:W-:-:S02]  /*0c70*/  IADD3 R10, PT, PT, R2, 0x28, R21 ;  /* 0x00000028020a7810 */ /* 0x000fc40007ffe015 */
[----:B------:R-:W-:Y:S01]  /*0c80*/  IADD3 R9, PT, PT, R2, 0x63, R19 ;  /* 0x0000006302097810 */ /* 0x000fe20007ffe013 */
[----:B------:R-:W-:Y:S01]  /*0c90*/  IMAD R18, R15, 0x3a, RZ ;  /* 0x0000003a0f127824 */ /* 0x000fe200078e02ff */
[----:B------:R-:W-:Y:S02]  /*0ca0*/  PRMT R17, R3, 0x9910, RZ ;  /* 0x0000991003117816 */ /* 0x000fe400000000ff */
[----:B------:R-:W-:Y:S02]  /*0cb0*/  LOP3.LUT R15, R10, 0xfe, RZ, 0xc0, !PT ;  /* 0x000000fe0a0f7812 */ /* 0x000fe400078ec0ff */
[----:B------:R-:W-:Y:S02]  /*0cc0*/  LOP3.LUT R3, R9, 0xfe, RZ, 0xc0, !PT ;  /* 0x000000fe09037812 */ /* 0x000fe400078ec0ff */
[----:B------:R-:W-:Y:S02]  /*0cd0*/  SHF.R.U32.HI R15, RZ, 0x1, R15 ;  /* 0x00000001ff0f7819 */ /* 0x000fe4000001160f */
[----:B------:R-:W-:-:S02]  /*0ce0*/  SHF.R.U32.HI R3, RZ, 0x1, R3 ;  /* 0x00000001ff037819 */ /* 0x000fc40000011603 */
[----:B------:R-:W-:Y:S01]  /*0cf0*/  SHF.R.U32.HI R16, RZ, 0xb, R16 ;  /* 0x0000000bff107819 */ /* 0x000fe20000011610 */
[----:B------:R-:W-:Y:S01]  /*0d00*/  IMAD.MOV R23, RZ, RZ, -R18 ;  /* 0x000000ffff177224 */ /* 0x000fe200078e0a12 */
[----:B------:R-:W-:Y:S02]  /*0d10*/  PRMT R15, R15, 0x9910, RZ ;  /* 0x000099100f0f7816 */ /* 0x000fe400000000ff */
[----:B------:R-:W-:Y:S01]  /*0d20*/  PRMT R20, R3, 0x9910, RZ ;  /* 0x0000991003147816 */ /* 0x000fe200000000ff */
[----:B------:R-:W-:Y:S01]  /*0d30*/  IMAD R3, R17, 0x47, RZ ;  /* 0x0000004711037824 */ /* 0x000fe200078e02ff */
[----:B------:R-:W-:Y:S01]  /*0d40*/  PRMT R18, R16, 0x9910, RZ ;  /* 0x0000991010127816 */ /* 0x000fe200000000ff */
[----:B------:R-:W-:Y:S02]  /*0d50*/  IMAD.MOV.U32 R17, RZ, RZ, R15 ;  /* 0x000000ffff117224 */ /* 0x000fe400078e000f */
[----:B------:R-:W-:Y:S02]  /*0d60*/  IMAD.MOV.U32 R16, RZ, RZ, R20 ;  /* 0x000000ffff107224 */ /* 0x000fe400078e0014 */
[----:B------:R-:W-:Y:S01]  /*0d70*/  IMAD.MOV.U32 R15, RZ, RZ, R18 ;  /* 0x000000ffff0f7224 */ /* 0x000fe200078e0012 */
[----:B------:R-:W-:Y:S01]  /*0d80*/  LOP3.LUT R18, R3, 0xffff, RZ, 0xc0, !PT ;  /* 0x0000ffff03127812 */ /* 0x000fe200078ec0ff */
[----:B------:R-:W-:-:S02]  /*0d90*/  IMAD R17, R17, 0x47, RZ ;  /* 0x0000004711117824 */ /* 0x000fc400078e02ff */
[----:B------:R-:W-:Y:S02]  /*0da0*/  IMAD R16, R16, 0x47, RZ ;  /* 0x0000004710107824 */ /* 0x000fe400078e02ff */
[----:B------:R-:W-:Y:S01]  /*0db0*/  IMAD R3, R15, 0x3a, RZ ;  /* 0x0000003a0f037824 */ /* 0x000fe200078e02ff */
[----:B------:R-:W-:Y:S02]  /*0dc0*/  SHF.R.U32.HI R15, RZ, 0xb, R18 ;  /* 0x0000000bff0f7819 */ /* 0x000fe40000011612 */
[----:B------:R-:W-:Y:S02]  /*0dd0*/  LOP3.LUT R17, R17, 0xffff, RZ, 0xc0, !PT ;  /* 0x0000ffff11117812 */ /* 0x000fe400078ec0ff */
[----:B------:R-:W-:Y:S01]  /*0de0*/  LOP3.LUT R16, R16, 0xffff, RZ, 0xc0, !PT ;  /* 0x0000ffff10107812 */ /* 0x000fe200078ec0ff */
[----:B------:R-:W-:Y:S01]  /*0df0*/  IMAD.MOV R18, RZ, RZ, -R3 ;  /* 0x000000ffff127224 */ /* 0x000fe200078e0a03 */
[----:B------:R-:W-:Y:S02]  /*0e00*/  PRMT R20, R15, 0x9910, RZ ;  /* 0x000099100f147816 */ /* 0x000fe400000000ff */
[----:B------:R-:W-:-:S02]  /*0e10*/  SHF.R.U32.HI R3, RZ, 0xb, R17 ;  /* 0x0000000bff037819 */ /* 0x000fc40000011611 */
[----:B------:R-:W-:Y:S01]  /*0e20*/  SHF.R.U32.HI R15, RZ, 0xb, R16 ;  /* 0x0000000bff0f7819 */ /* 0x000fe20000011610 */
[----:B------:R-:W-:Y:S01]  /*0e30*/  IMAD.MOV.U32 R16, RZ, RZ, R20 ;  /* 0x000000ffff107224 */ /* 0x000fe200078e0014 */
[----:B------:R-:W-:Y:S02]  /*0e40*/  PRMT R17, R3, 0x9910, RZ ;  /* 0x0000991003117816 */ /* 0x000fe400000000ff */
[----:B------:R-:W-:Y:S01]  /*0e50*/  PRMT R15, R15, 0x9910, RZ ;  /* 0x000099100f0f7816 */ /* 0x000fe200000000ff */
[----:B------:R-:W-:Y:S01]  /*0e60*/  IMAD R3, R16, 0x3a, RZ ;  /* 0x0000003a10037824 */ /* 0x000fe200078e02ff */
[----:B------:R-:W-:Y:S01]  /*0e70*/  PRMT R18, R18, 0x7710, RZ ;  /* 0x0000771012127816 */ /* 0x000fe200000000ff */
[----:B------:R-:W-:Y:S02]  /*0e80*/  IMAD.MOV.U32 R16, RZ, RZ, R17 ;  /* 0x000000ffff107224 */ /* 0x000fe400078e0011 */
[----:B------:R-:W-:Y:S02]  /*0e90*/  IMAD R15, R15, 0x3a, RZ ;  /* 0x0000003a0f0f7824 */ /* 0x000fe400078e02ff */
[----:B------:R-:W-:Y:S01]  /*0ea0*/  IMAD.MOV R17, RZ, RZ, -R3 ;  /* 0x000000ffff117224 */ /* 0x000fe200078e0a03 */
[----:B------:R-:W-:Y:S01]  /*0eb0*/  PRMT R23, R23, 0x7710, RZ ;  /* 0x0000771017177816 */ /* 0x000fe200000000ff */
[----:B------:R-:W-:-:S02]  /*0ec0*/  IMAD R16, R16, 0x3a, RZ ;  /* 0x0000003a10107824 */ /* 0x000fc400078e02ff */
[----:B------:R-:W-:Y:S02]  /*0ed0*/  IMAD.IADD R3, R7, 0x1, R18 ;  /* 0x0000000107037824 */ /* 0x000fe400078e0212 */
[----:B------:R-:W-:Y:S01]  /*0ee0*/  IMAD.MOV R18, RZ, RZ, -R15 ;  /* 0x000000ffff127224 */ /* 0x000fe200078e0a0f */
[----:B------:R-:W-:Y:S01]  /*0ef0*/  PRMT R15, R17, 0x7710, RZ ;  /* 0x00007710110f7816 */ /* 0x000fe200000000ff */
[----:B------:R-:W-:Y:S01]  /*0f00*/  IMAD.MOV R17, RZ, RZ, -R16 ;  /* 0x000000ffff117224 */ /* 0x000fe200078e0a10 */
[----:B------:R-:W-:Y:S01]  /*0f10*/  LOP3.LUT R16, R3, 0xff, RZ, 0xc0, !PT ;  /* 0x000000ff03107812 */ /* 0x000fe200078ec0ff */
[----:B------:R-:W-:Y:S01]  /*0f20*/  IMAD.IADD R23, R6, 0x1, R23 ;  /* 0x0000000106177824 */ /* 0x000fe200078e0217 */
[----:B------:R-:W-:Y:S01]  /*0f30*/  PRMT R18, R18, 0x7710, RZ ;  /* 0x0000771012127816 */ /* 0x000fe200000000ff */
[----:B------:R-:W-:Y:S01]  /*0f40*/  IMAD.IADD R3, R8, 0x1, R15 ;  /* 0x0000000108037824 */ /* 0x000fe200078e020f */
[----:B------:R-:W-:Y:S02]  /*0f50*/  LOP3.LUT R11, R14, R11, RZ, 0x3c, !PT ;  /* 0x0000000b0e0b7212 */ /* 0x000fe400078e3cff */
[----:B------:R-:W-:Y:S01]  /*0f60*/  PRMT R17, R17, 0x7710, RZ ;  /* 0x0000771011117816 */ /* 0x000fe200000000ff */
[----:B------:R-:W-:Y:S01]  /*0f70*/  IMAD.IADD R15, R9, 0x1, R18 ;  /* 0x00000001090f7824 */ /* 0x000fe200078e0212 */
[----:B------:R-:W-:Y:S01]  /*0f80*/  LOP3.LUT R23, R23, 0xff, RZ, 0xc0, !PT ;  /* 0x000000ff17177812 */ /* 0x000fe200078ec0ff */
[----:B------:R-:W-:Y:S01]  /*0f90*/  IMAD.SHL.U32 R20, R12, 0x2, RZ ;  /* 0x000000020c147824 */ /* 0x000fe200078e00ff */
[----:B------:R-:W-:Y:S01]  /*0fa0*/  LOP3.LUT R34, R3, 0xff, RZ, 0xc0, !PT ;  /* 0x000000ff03227812 */ /* 0x000fe200078ec0ff */
[----:B------:R-:W-:-:S02]  /*0fb0*/  IMAD.SHL.U32 R18, R11, 0x10, RZ ;  /* 0x000000100b127824 */ /* 0x000fc400078e00ff */
[----:B------:R-:W-:Y:S01]  /*0fc0*/  IMAD.X R27, RZ, RZ, UR5, P0 ;  /* 0x00000005ff1b7e24 */ /* 0x000fe200080e06ff */
[----:B------:R-:W-:Y:S01]  /*0fd0*/  IADD3 R16, P0, PT, R16, UR4, RZ ;  /* 0x0000000410107c10 */ /* 0x000fe2000ff1e0ff */
[----:B------:R-:W-:Y:S01]  /*0fe0*/  IMAD.IADD R3, R10, 0x1, R17 ;  /* 0x000000010a037824 */ /* 0x000fe200078e0211 */
[----:B------:R-:W-:Y:S01]  /*0ff0*/  SHF.R.U32.HI R22, RZ, 0x2, R13 ;  /* 0x00000002ff167819 */ /* 0x000fe2000001160d */
[----:B------:R-:W-:Y:S01]  /*1000*/  VIADD R26, R23, UR8 ;  /* 0x00000008171a7c36 */ /* 0x000fe20008000000 */
[----:B------:R-:W-:Y:S02]  /*1010*/  LOP3.LUT R23, R11, R18, R20, 0x96, !PT ;  /* 0x000000120b177212 */ /* 0x000fe400078e9614 */
[----:B------:R-:W-:Y:S01]  /*1020*/  IADD3 R34, P1, PT, R34, UR4, RZ ;  /* 0x0000000422227c10 */ /* 0x000fe2000ff3e0ff */
[----:B------:R-:W-:Y:S01]  /*1030*/  IMAD.X R17, RZ, RZ, UR5, P0 ;  /* 0x00000005ff117e24 */ /* 0x000fe200080e06ff */
[----:B------:R-:W-:Y:S01]  /*1040*/  LOP3.LUT R3, R3, 0xff, RZ, 0xc0, !PT ;  /* 0x000000ff03037812 */ /* 0x000fe200078ec0ff */
[----:B------:R-:W3:Y:S01]  /*1050*/  LDG.E.U8.CONSTANT R26, desc[UR6][R26.64] ;  /* 0x000000061a1a7981 */ /* 0x000ee2000c1e9100 */
[----:B------:R-:W-:-:S02]  /*1060*/  LOP3.LUT R13, R22, R13, RZ, 0x3c, !PT ;  /* 0x0000000d160d7212 */ /* 0x000fc400078e3cff */
[----:B------:R-:W-:Y:S01]  /*1070*/  LOP3.LUT R12, R23, R12, RZ, 0x3c, !PT ;  /* 0x0000000c170c7212 */ /* 0x000fe200078e3cff */
[----:B------:R-:W-:Y:S01]  /*1080*/  IMAD.X R35, RZ, RZ, UR5, P1 ;  /* 0x00000005ff237e24 */ /* 0x000fe200088e06ff */
[----:B------:R-:W-:Y:S02]  /*1090*/  IADD3 R14, P1, PT, R3, UR4, RZ ;  /* 0x00000004030e7c10 */ /* 0x000fe4000ff3e0ff */
[----:B------:R0:W4:Y:S01]  /*10a0*/  LDG.E.U8.CONSTANT R3, desc[UR6][R16.64] ;  /* 0x0000000610037981 */ /* 0x000122000c1e9100 */
[----:B------:R-:W-:Y:S02]  /*10b0*/  LOP3.LUT R15, R15, 0xff, RZ, 0xc0, !PT ;  /* 0x000000ff0f0f7812 */ /* 0x000fe400078ec0ff */
[----:B------:R-:W-:Y:S01]  /*10c0*/  SHF.R.U32.HI R18, RZ, 0x2, R19 ;  /* 0x00000002ff127819 */ /* 0x000fe20000011613 */
[----:B------:R-:W4:Y:S01]  /*10d0*/  LDG.E.U8.CONSTANT R34, desc[UR6][R34.64] ;  /* 0x0000000622227981 */ /* 0x000f22000c1e9100 */
[----:B0-----:R-:W-:Y:S02]  /*10e0*/  IMAD.SHL.U32 R16, R13, 0x2, RZ ;  /* 0x000000020d107824 */ /* 0x001fe400078e00ff */
[----:B------:R-:W-:Y:S01]  /*10f0*/  IMAD.SHL.U32 R17, R12, 0x10, RZ ;  /* 0x000000100c117824 */ /* 0x000fe200078e00ff */
[----:B------:R-:W-:Y:S01]  /*1100*/  IADD3 R28, P0, PT, R15, UR4, RZ ;  /* 0x000000040f1c7c10 */ /* 0x000fe2000ff1e0ff */
[----:B------:R-:W-:-:S03]  /*1110*/  IMAD.X R15, RZ, RZ, UR5, P1 ;  /* 0x00000005ff0f7e24 */ /* 0x000fc600088e06ff */
[----:B------:R-:W-:Y:S02]  /*1120*/  LOP3.LUT R16, R12, R17, R16, 0x96, !PT ;  /* 0x000000110c107212 */ /* 0x000fe400078e9610 */
[----:B------:R-:W-:Y:S01]  /*1130*/  LOP3.LUT R18, R18, R19, RZ, 0x3c, !PT ;  /* 0x0000001312127212 */ /* 0x000fe200078e3cff */
[----:B------:R0:W5:Y:S01]  /*1140*/  LDG.E.U8.CONSTANT R25, desc[UR6][R14.64] ;  /* 0x000000060e197981 */ /* 0x000162000c1e9100 */
[----:B------:R-:W-:Y:S02]  /*1150*/  LOP3.LUT R13, R16, R13, RZ, 0x3c, !PT ;  /* 0x0000000d100d7212 */ /* 0x000fe400078e3cff */
[----:B------:R-:W-:Y:S01]  /*1160*/  SHF.R.U32.HI R16, RZ, 0x2, R21 ;  /* 0x00000002ff107819 */ /* 0x000fe20000011615 */
[----:B0-----:R-:W-:Y:S02]  /*1170*/  IMAD.SHL.U32 R15, R18, 0x2, RZ ;  /* 0x00000002120f7824 */ /* 0x001fe400078e00ff */
[----:B------:R-:W-:Y:S01]  /*1180*/  IMAD.SHL.U32 R14, R13, 0x10, RZ ;  /* 0x000000100d0e7824 */ /* 0x000fe200078e00ff */
[----:B------:R-:W-:-:S04]  /*1190*/  LOP3.LUT R16, R16, R21, RZ, 0x3c, !PT ;  /* 0x0000001510107212 */ /* 0x000fc800078e3cff */
[----:B------:R-:W-:Y:S01]  /*11a0*/  LOP3.LUT R15, R13, R14, R15, 0x96, !PT ;  /* 0x0000000e0d0f7212 */ /* 0x000fe200078e960f */
[----:B------:R-:W-:Y:S01]  /*11b0*/  IMAD.X R29, RZ, RZ, UR5, P0 ;  /* 0x00000005ff1d7e24 */ /* 0x000fe200080e06ff */
[----:B------:R-:W-:Y:S01]  /*11c0*/  SHF.R.U32.HI R19, RZ, 0x2, R12 ;  /* 0x00000002ff137819 */ /* 0x000fe2000001160c */
[----:B------:R-:W-:Y:S01]  /*11d0*/  IMAD.SHL.U32 R17, R16, 0x2, RZ ;  /* 0x0000000210117824 */ /* 0x000fe200078e00ff */
[----:B------:R-:W-:Y:S01]  /*11e0*/  LOP3.LUT R14, R15, R18, RZ, 0x3c, !PT ;  /* 0x000000120f0e7212 */ /* 0x000fe200078e3cff */
[----:B------:R-:W0:Y:S01]  /*11f0*/  LDCU.64 UR4, c[0x0][0x388] ;  /* 0x00007100ff0477ac */ /* 0x000e220008000a00 */
[----:B------:R1:W5:Y:S03]  /*1200*/  LDG.E.U8.CONSTANT R28, desc[UR6][R28.64] ;  /* 0x000000061c1c7981 */ /* 0x000366000c1e9100 */
[----:B------:R-:W-:Y:S01]  /*1210*/  IMAD.SHL.U32 R15, R14, 0x10, RZ ;  /* 0x000000100e0f7824 */ /* 0x000fe200078e00ff */
[----:B------:R-:W-:-:S04]  /*1220*/  SHF.R.U32.HI R18, RZ, 0x2, R11 ;  /* 0x00000002ff127819 */ /* 0x000fc8000001160b */
[----:B------:R-:W-:Y:S02]  /*1230*/  LOP3.LUT R15, R14, R15, R17, 0x96, !PT ;  /* 0x0000000f0e0f7212 */ /* 0x000fe400078e9611 */
[----:B------:R-:W-:Y:S02]  /*1240*/  LOP3.LUT R18, R18, R11, RZ, 0x3c, !PT ;  /* 0x0000000b12127212 */ /* 0x000fe400078e3cff */
[----:B------:R-:W-:-:S03]  /*1250*/  LOP3.LUT R15, R15, R16, RZ, 0x3c, !PT ;  /* 0x000000100f0f7212 */ /* 0x000fc600078e3cff */
[----:B------:R-:W-:Y:S02]  /*1260*/  IMAD.SHL.U32 R17, R18, 0x2, RZ ;  /* 0x0000000212117824 */ /* 0x000fe400078e00ff */
[----:B------:R-:W-:Y:S01]  /*1270*/  IMAD.SHL.U32 R16, R15, 0x10, RZ ;  /* 0x000000100f107824 */ /* 0x000fe200078e00ff */
[----:B------:R-:W-:-:S04]  /*1280*/  LOP3.LUT R19, R19, R12, RZ, 0x3c, !PT ;  /* 0x0000000c13137212 */ /* 0x000fc800078e3cff */
[----:B------:R-:W-:-:S04]  /*1290*/  LOP3.LUT R17, R15, R16, R17, 0x96, !PT ;  /* 0x000000100f117212 */ /* 0x000fc800078e9611 */
[----:B------:R-:W-:Y:S01]  /*12a0*/  LOP3.LUT R16, R17, R18, RZ, 0x3c, !PT ;  /* 0x0000001211107212 */ /* 0x000fe200078e3cff */
[----:B------:R-:W-:-:S04]  /*12b0*/  IMAD.SHL.U32 R18, R19, 0x2, RZ ;  /* 0x0000000213127824 */ /* 0x000fc800078e00ff */
[----:B------:R-:W-:Y:S01]  /*12c0*/  IMAD.SHL.U32 R17, R16, 0x10, RZ ;  /* 0x0000001010117824 */ /* 0x000fe200078e00ff */
[----:B------:R-:W-:-:S04]  /*12d0*/  SHF.R.U32.HI R20, RZ, 0x2, R13 ;  /* 0x00000002ff147819 */ /* 0x000fc8000001160d */
[----:B------:R-:W-:Y:S02]  /*12e0*/  LOP3.LUT R18, R16, R17, R18, 0x96, !PT ;  /* 0x0000001110127212 */ /* 0x000fe400078e9612 */
[----:B------:R-:W-:Y:S02]  /*12f0*/  LOP3.LUT R20, R20, R13, RZ, 0x3c, !PT ;  /* 0x0000000d14147212 */ /* 0x000fe400078e3cff */
[----:B------:R-:W-:-:S03]  /*1300*/  LOP3.LUT R17, R18, R19, RZ, 0x3c, !PT ;  /* 0x0000001312117212 */ /* 0x000fc600078e3cff */
[----:B------:R-:W-:Y:S02]  /*1310*/  IMAD.SHL.U32 R19, R20, 0x2, RZ ;  /* 0x0000000214137824 */ /* 0x000fe400078e00ff */
        /* <DEDUP_REMOVED lines=29> */
[----:B-1----:R-:W-:Y:S02]  /*14f0*/  IMAD.SHL.U32 R29, R27, 0x2, RZ ;  /* 0x000000021b1d7824 */ /* 0x002fe400078e00ff */
        /* <DEDUP_REMOVED lines=42> */
[----:B------:R-:W-:-:S05]  /*17a0*/  IMAD.SHL.U32 R36, R37, 0x10, RZ ;  /* 0x0000001025247824 */ /* 0x000fca00078e00ff */
[----:B------:R-:W-:Y:S02]  /*17b0*/  LOP3.LUT R39, R37, R36, R39, 0x96, !PT ;  /* 0x0000002425277212 */ /* 0x000fe400078e9627 */
[----:B------:R-:W-:Y:S02]  /*17c0*/  SHF.R.U32.HI R36, RZ, 0x2, R31 ;  /* 0x00000002ff247819 */ /* 0x000fe4000001161f */
[----:B------:R-:W-:Y:S02]  /*17d0*/  LOP3.LUT R39, R39, R38, RZ, 0x3c, !PT ;  /* 0x0000002627277212 */ /* 0x000fe400078e3cff */
[----:B------:R-:W-:-:S03]  /*17e0*/  LOP3.LUT R36, R36, R31, RZ, 0x3c, !PT ;  /* 0x0000001f24247212 */ /* 0x000fc600078e3cff */
[----:B------:R-:W-:Y:S02]  /*17f0*/  IMAD.SHL.U32 R38, R39, 0x10, RZ ;  /* 0x0000001027267824 */ /* 0x000fe400078e00ff */
[----:B------:R-:W-:-:S05]  /*1800*/  IMAD.SHL.U32 R40, R36, 0x2, RZ ;  /* 0x0000000224287824 */ /* 0x000fca00078e00ff */
[----:B------:R-:W-:-:S04]  /*1810*/  LOP3.LUT R41, R39, R38, R40, 0x96, !PT ;  /* 0x0000002627297212 */ /* 0x000fc800078e9628 */
[----:B------:R-:W-:Y:S02]  /*1820*/  LOP3.LUT R41, R41, R36, RZ, 0x3c, !PT ;  /* 0x0000002429297212 */ /* 0x000fe400078e3cff */
[----:B------:R-:W-:-:S04]  /*1830*/  SHF.R.U32.HI R36, RZ, 0x2, R33 ;  /* 0x00000002ff247819 */ /* 0x000fc80000011621 */
[----:B------:R-:W-:Y:S01]  /*1840*/  LOP3.LUT R36, R36, R33, RZ, 0x3c, !PT ;  /* 0x0000002124247212 */ /* 0x000fe200078e3cff */
[----:B------:R-:W-:-:S04]  /*1850*/  IMAD.SHL.U32 R38, R41, 0x10, RZ ;  /* 0x0000001029267824 */ /* 0x000fc800078e00ff */
[----:B------:R-:W-:-:S05]  /*1860*/  IMAD.SHL.U32 R40, R36, 0x2, RZ ;  /* 0x0000000224287824 */ /* 0x000fca00078e00ff */
[----:B------:R-:W-:-:S04]  /*1870*/  LOP3.LUT R43, R41, R38, R40, 0x96, !PT ;  /* 0x00000026292b7212 */ /* 0x000fc800078e9628 */
[----:B------:R-:W-:Y:S02]  /*1880*/  LOP3.LUT R43, R43, R36, RZ, 0x3c, !PT ;  /* 0x000000242b2b7212 */ /* 0x000fe400078e3cff */
[----:B------:R-:W-:-:S04]  /*1890*/  SHF.R.U32.HI R36, RZ, 0x2, R35 ;  /* 0x00000002ff247819 */ /* 0x000fc80000011623 */
[----:B------:R-:W-:Y:S01]  /*18a0*/  LOP3.LUT R36, R36, R35, RZ, 0x3c, !PT ;  /* 0x0000002324247212 */ /* 0x000fe200078e3cff */
[----:B------:R-:W-:-:S04]  /*18b0*/  IMAD.SHL.U32 R38, R43, 0x10, RZ ;  /* 0x000000102b267824 */ /* 0x000fc800078e00ff */
[----:B------:R-:W-:Y:S01]  /*18c0*/  IMAD.SHL.U32 R40, R36, 0x2, RZ ;  /* 0x0000000224287824 */ /* 0x000fe200078e00ff */
[----:B--2---:R-:W-:-:S04]  /*18d0*/  PRMT R30, R45, 0x3340, R30 ;  /* 0x000033402d1e7816 */ /* 0x004fc8000000001e */
[----:B------:R-:W-:-:S04]  /*18e0*/  LOP3.LUT R45, R43, R38, R40, 0x96, !PT ;  /* 0x000000262b2d7212 */ /* 0x000fc800078e9628 */
[----:B------:R-:W-:Y:S02]  /*18f0*/  LOP3.LUT R45, R45, R36, RZ, 0x3c, !PT ;  /* 0x000000242d2d7212 */ /* 0x000fe400078e3cff */
[----:B------:R-:W-:-:S04]  /*1900*/  SHF.R.U32.HI R36, RZ, 0x2, R37 ;  /* 0x00000002ff247819 */ /* 0x000fc80000011625 */
[----:B------:R-:W-:Y:S02]  /*1910*/  LOP3.LUT R36, R36, R37, RZ, 0x3c, !PT ;  /* 0x0000002524247212 */ /* 0x000fe400078e3cff */
[----:B---3--:R-:W-:Y:S01]  /*1920*/  PRMT R32, R32, 0x3340, R26 ;  /* 0x0000334020207816 */ /* 0x008fe2000000001a */
[----:B------:R-:W-:Y:S02]  /*1930*/  IMAD.SHL.U32 R26, R45, 0x10, RZ ;  /* 0x000000102d1a7824 */ /* 0x000fe400078e00ff */
[----:B------:R-:W-:-:S05]  /*1940*/  IMAD.SHL.U32 R38, R36, 0x2, RZ ;  /* 0x0000000224267824 */ /* 0x000fca00078e00ff */
[----:B------:R-:W-:-:S04]  /*1950*/  LOP3.LUT R26, R45, R26, R38, 0x96, !PT ;  /* 0x0000001a2d1a7212 */ /* 0x000fc800078e9626 */
[----:B------:R-:W-:Y:S01]  /*1960*/  LOP3.LUT R26, R26, R36, RZ, 0x3c, !PT ;  /* 0x000000241a1a7212 */ /* 0x000fe200078e3cff */
[----:B------:R-:W-:-:S05]  /*1970*/  IMAD.SHL.U32 R36, R24, 0x20, RZ ;  /* 0x0000002018247824 */ /* 0x000fca00078e00ff */
[----:B0-----:R-:W-:Y:S01]  /*1980*/  IADD3 R24, P0, PT, R36, UR4, RZ ;  /* 0x0000000424187c10 */ /* 0x001fe2000ff1e0ff */
[----:B------:R-:W0:Y:S01]  /*1990*/  LDCU.U8 UR4, c[0x0][0x3ac] ;  /* 0x00007580ff0477ac */ /* 0x000e220008000000 */
[----:B----4-:R-:W-:Y:S02]  /*19a0*/  PRMT R3, R3, 0x3340, R34 ;  /* 0x0000334003037816 */ /* 0x010fe40000000022 */
[----:B-----5:R-:W-:Y:S02]  /*19b0*/  PRMT R28, R28, 0x3340, R25 ;  /* 0x000033401c1c7816 */ /* 0x020fe40000000019 */
[C---:B------:R-:W-:Y:S02]  /*19c0*/  IADD3 R11, PT, PT, R2.reuse, 0xed, R11 ;  /* 0x000000ed020b7810 */ /* 0x040fe40007ffe00b */
[C---:B------:R-:W-:Y:S02]  /*19d0*/  IADD3 R12, PT, PT, R2.reuse, 0xb2, R12 ;  /* 0x000000b2020c7810 */ /* 0x040fe40007ffe00c */
[----:B------:R-:W-:-:S02]  /*19e0*/  IADD3 R13, PT, PT, R2, 0x77, R13 ;  /* 0x00000077020d7810 */ /* 0x000fc40007ffe00d */
[C---:B------:R-:W-:Y:S02]  /*19f0*/  IADD3 R14, PT, PT, R2.reuse, 0x3c, R14 ;  /* 0x0000003c020e7810 */ /* 0x040fe40007ffe00e */
[C---:B------:R-:W-:Y:S02]  /*1a00*/  IADD3 R15, PT, PT, R2.reuse, 0x1, R15 ;  /* 0x00000001020f7810 */ /* 0x040fe40007ffe00f */
[C---:B------:R-:W-:Y:S02]  /*1a10*/  IADD3 R16, PT, PT, R2.reuse, 0xc6, R16 ;  /* 0x000000c602107810 */ /* 0x040fe40007ffe010 */
        /* <DEDUP_REMOVED lines=17> */
[----:B------:R-:W-:Y:S02]  /*1b30*/  IADD3 R26, PT, PT, R2, 0xa0, R26 ;  /* 0x000000a0021a7810 */ /* 0x000fe40007ffe01a */
[----:B------:R-:W-:Y:S02]  /*1b40*/  LEA.HI.X.SX32 R25, R36, UR5, 0x1, P0 ;  /* 0x0000000524197c11 */ /* 0x000fe400080f0eff */
[----:B------:R-:W-:Y:S02]  /*1b50*/  PRMT R2, R30, 0x5410, R32 ;  /* 0x000054101e027816 */ /* 0x000fe40000000020 */
[----:B------:R-:W-:Y:S01]  /*1b60*/  PRMT R3, R3, 0x5410, R28 ;  /* 0x0000541003037816 */ /* 0x000fe2000000001c */
[----:B------:R1:W-:Y:S04]  /*1b70*/  STG.E.U8 desc[UR6][R24.64], R0 ;  /* 0x0000000018007986 */ /* 0x0003e8000c101106 */
        /* <DEDUP_REMOVED lines=31> */
[----:B------:R1:W-:Y:S04]  /*1d70*/  STL.64 [R1], R2 ;  /* 0x0000000201007387 */ /* 0x0003e80000100a00 */
[----:B------:R1:W-:Y:S01]  /*1d80*/  STL.U8 [R1+0x8], RZ ;  /* 0x000008ff01007387 */ /* 0x0003e20000100000 */
[----:B0-----:R-:W-:-:S04]  /*1d90*/  UPRMT UR4, UR4, 0x8880, URZ ;  /* 0x0000888004047896 */ /* 0x001fc800080000ff */
[----:B------:R-:W-:Y:S01]  /*1da0*/  UISETP.NE.AND UP0, UPT, UR4, URZ, UPT ;  /* 0x000000ff0400728c */ /* 0x000fe2000bf05270 */
[----:B------:R-:W-:Y:S08]  /*1db0*/  BSSY.RECONVERGENT B0, `(.L_x_1) ;  /* 0x0000080000007945 */ /* 0x000ff00003800200 */
[----:B-1----:R-:W-:Y:S05]  /*1dc0*/  BRA.U UP0, `(.L_x_2) ;  /* 0x0000000500387547 */ /* 0x002fea000b800000 */
[----:B------:R-:W-:Y:S01]  /*1dd0*/  BSSY.RECONVERGENT B1, `(.L_x_3) ;  /* 0x0000008000017945 */ /* 0x000fe20003800200 */
[----:B------:R-:W-:-:S07]  /*1de0*/  IMAD.MOV.U32 R2, RZ, RZ, RZ ;  /* 0x000000ffff027224 */ /* 0x000fce00078e00ff */
.L_x_4:
[----:B------:R-:W-:-:S06]  /*1df0*/  IMAD.IADD R3, R1, 0x1, R2 ;  /* 0x0000000101037824 */ /* 0x000fcc00078e0202 */
[----:B------:R-:W2:Y:S01]  /*1e00*/  LDL.U8 R3, [R3] ;  /* 0x0000000003037983 */ /* 0x000ea20000100000 */
[----:B------:R-:W-:Y:S02]  /*1e10*/  IMAD.MOV.U32 R24, RZ, RZ, R2 ;  /* 0x000000ffff187224 */ /* 0x000fe400078e0002 */
[----:B------:R-:W-:Y:S01]  /*1e20*/  VIADD R2, R2, 0x1 ;  /* 0x0000000102027836 */ /* 0x000fe20000000000 */
[----:B--2---:R-:W-:-:S13]  /*1e30*/  ISETP.NE.AND P0, PT, R3, RZ, PT ;  /* 0x000000ff0300720c */ /* 0x004fda0003f05270 */
[----:B------:R-:W-:Y:S05]  /*1e40*/  @P0 BRA `(.L_x_4) ;  /* 0xfffffffc00e80947 */ /* 0x000fea000383ffff */
[----:B------:R-:W-:Y:S05]  /*1e50*/  BSYNC.RECONVERGENT B1 ;  /* 0x0000000000017941 */ /* 0x000fea0003800200 */
.L_x_3:
[----:B------:R-:W0:Y:S02]  /*1e60*/  LDCU UR5, c[0x0][0x3a8] ;  /* 0x00007500ff0577ac */ /* 0x000e240008000800 */
[----:B0-----:R-:W-:-:S13]  /*1e70*/  ISETP.GE.AND P0, PT, R24, UR5, PT ;  /* 0x0000000518007c0c */ /* 0x001fda000bf06270 */
[----:B------:R-:W-:Y:S05]  /*1e80*/  @!P0 EXIT ;  /* 0x000000000000894d */ /* 0x000fea0003800000 */
[----:B------:R-:W-:-:S09]  /*1e90*/  UISETP.GE.AND UP0, UPT, UR5, 0x1, UPT ;  /* 0x000000010500788c */ /* 0x000fd2000bf06270 */
[----:B------:R-:W-:Y:S05]  /*1ea0*/  BRA.U !UP0, `(.L_x_5) ;  /* 0x0000000508c07547 */ /* 0x000fea000b800000 */
[----:B------:R-:W0:Y:S01]  /*1eb0*/  LDCU.S8 UR4, c[0x0][0x3ad] ;  /* 0x000075a0ff0477ac */ /* 0x000e220008000200 */
[----:B------:R-:W-:Y:S01]  /*1ec0*/  VIADD R24, R24, -UR5 ;  /* 0x8000000518187c36 */ /* 0x000fe20008000000 */
[----:B0-----:R-:W-:-:S09]  /*1ed0*/  UISETP.NE.AND UP0, UPT, UR4, URZ, UPT ;  /* 0x000000ff0400728c */ /* 0x001fd2000bf05270 */
[----:B------:R-:W-:Y:S05]  /*1ee0*/  BRA.U !UP0, `(.L_x_6) ;  /* 0x0000000108507547 */ /* 0x000fea000b800000 */
[----:B------:R-:W0:Y:S01]  /*1ef0*/  LDC.64 R2, c[0x0][0x3a0] ;  /* 0x0000e800ff027b82 */ /* 0x000e220000000a00 */
[----:B------:R-:W-:Y:S01]  /*1f00*/  IMAD.IADD R25, R1, 0x1, R24 ;  /* 0x0000000101197824 */ /* 0x000fe200078e0218 */
[----:B------:R-:W1:Y:S01]  /*1f10*/  LDCU UR4, c[0x0][0x3a8] ;  /* 0x00007500ff0477ac */ /* 0x000e620008000800 */
[----:B------:R-:W2:Y:S04]  /*1f20*/  LDCU.64 UR8, c[0x0][0x3a0] ;  /* 0x00007400ff0877ac */ /* 0x000ea80008000a00 */
[----:B------:R-:W3:Y:S04]  /*1f30*/  LDL.U8 R25, [R25] ;  /* 0x0000000019197983 */ /* 0x000ee80000100000 */
[----:B0-----:R-:W3:Y:S02]  /*1f40*/  LDG.E.U8 R2, desc[UR6][R2.64] ;  /* 0x0000000602027981 */ /* 0x001ee4000c1e1100 */
[----:B---3--:R-:W-:-:S13]  /*1f50*/  ISETP.NE.AND P0, PT, R25, R2, PT ;  /* 0x000000021900720c */ /* 0x008fda0003f05270 */
[----:B-12---:R-:W-:Y:S05]  /*1f60*/  @P0 EXIT ;  /* 0x000000000000094d */ /* 0x006fea0003800000 */
[----:B------:R-:W-:-:S07]  /*1f70*/  IMAD.MOV.U32 R25, RZ, RZ, RZ ;  /* 0x000000ffff197224 */ /* 0x000fce00078e00ff */
.L_x_7:
[----:B------:R-:W-:-:S05]  /*1f80*/  VIADD R25, R25, 0x1 ;  /* 0x0000000119197836 */ /* 0x000fca0000000000 */
[----:B------:R-:W-:-:S13]  /*1f90*/  ISETP.NE.AND P0, PT, R25, UR4, PT ;  /* 0x0000000419007c0c */ /* 0x000fda000bf05270 */
[----:B------:R-:W-:Y:S05]  /*1fa0*/  @!P0 BRA `(.L_x_5) ;  /* 0x0000000400808947 */ /* 0x000fea0003800000 */
[----:B------:R-:W-:Y:S02]  /*1fb0*/  IADD3 R2, P0, PT, R25, UR8, RZ ;  /* 0x0000000819027c10 */ /* 0x000fe4000ff1e0ff */
[----:B------:R-:W-:-:S03]  /*1fc0*/  IADD3 R28, PT, PT, R1, R24, R25 ;  /* 0x00000018011c7210 */ /* 0x000fc60007ffe019 */
[----:B------:R-:W-:-:S03]  /*1fd0*/  IMAD.X R3, RZ, RZ, UR9, P0 ;  /* 0x00000009ff037e24 */ /* 0x000fc600080e06ff */
[----:B------:R-:W2:Y:S04]  /*1fe0*/  LDL.U8 R28, [R28] ;  /* 0x000000001c1c7983 */ /* 0x000ea80000100000 */
[----:B------:R-:W2:Y:S02]  /*1ff0*/  LDG.E.U8 R2, desc[UR6][R2.64] ;  /* 0x0000000602027981 */ /* 0x000ea4000c1e1100 */
[----:B--2---:R-:W-:-:S13]  /*2000*/  ISETP.NE.AND P0, PT, R28, R2, PT ;  /* 0x000000021c00720c */ /* 0x004fda0003f05270 */
[----:B------:R-:W-:Y:S05]  /*2010*/  @!P0 BRA `(.L_x_7) ;  /* 0xfffffffc00d88947 */ /* 0x000fea000383ffff */
[----:B------:R-:W-:Y:S05]  /*2020*/  EXIT ;  /* 0x000000000000794d */ /* 0x000fea0003800000 */
.L_x_6:
[----:B------:R-:W0:Y:S01]  /*2030*/  LDC.64 R2, c[0x0][0x3a0] ;  /* 0x0000e800ff027b82 */ /* 0x000e220000000a00 */
[----:B------:R-:W-:Y:S01]  /*2040*/  IMAD.IADD R34, R1, 0x1, R24 ;  /* 0x0000000101227824 */ /* 0x000fe200078e0218 */
[----:B------:R-:W1:Y:S04]  /*2050*/  LDCU UR4, c[0x0][0x3a8] ;  /* 0x00007500ff0477ac */ /* 0x000e680008000800 */
[----:B------:R-:W2:Y:S01]  /*2060*/  LDL.U8 R28, [R34] ;  /* 0x00000000221c7983 */ /* 0x000ea20000100000 */
[----:B------:R-:W3:Y:S03]  /*2070*/  LDCU.64 UR8, c[0x0][0x3a0] ;  /* 0x00007400ff0877ac */ /* 0x000ee60008000a00 */
[----:B0-----:R-:W4:Y:S01]  /*2080*/  LDG.E.U8 R25, desc[UR6][R2.64] ;  /* 0x0000000602197981 */ /* 0x001f22000c1e1100 */
[----:B--2---:R-:W-:-:S05]  /*2090*/  VIADD R30, R28, 0xffffffbf ;  /* 0xffffffbf1c1e7836 */ /* 0x004fca0000000000 */
[----:B------:R-:W-:-:S04]  /*20a0*/  LOP3.LUT R30, R30, 0xff, RZ, 0xc0, !PT ;  /* 0x000000ff1e1e7812 */ /* 0x000fc800078ec0ff */
[----:B------:R-:W-:Y:S01]  /*20b0*/  ISETP.GE.U32.AND P0, PT, R30, 0x1a, PT ;  /* 0x0000001a1e00780c */ /* 0x000fe20003f06070 */
[----:B----4-:R-:W-:-:S12]  /*20c0*/  VIADD R32, R25, 0xffffffbf ;  /* 0xffffffbf19207836 */ /* 0x010fd80000000000 */
[----:B------:R-:W-:Y:S01]  /*20d0*/  @!P0 VIADD R28, R28, 0x20 ;  /* 0x000000201c1c8836 */ /* 0x000fe20000000000 */
[----:B------:R-:W-:-:S04]  /*20e0*/  LOP3.LUT R32, R32, 0xff, RZ, 0xc0, !PT ;  /* 0x000000ff20207812 */ /* 0x000fc800078ec0ff */
[----:B------:R-:W-:Y:S02]  /*20f0*/  ISETP.GE.U32.AND P1, PT, R32, 0x1a, PT ;  /* 0x0000001a2000780c */ /* 0x000fe40003f26070 */
[----:B------:R-:W-:-:S11]  /*2100*/  LOP3.LUT R28, R28, 0xff, RZ, 0xc0, !PT ;  /* 0x000000ff1c1c7812 */ /* 0x000fd600078ec0ff */
[----:B------:R-:W-:-:S05]  /*2110*/  @!P1 VIADD R25, R25, 0x20 ;  /* 0x0000002019199836 */ /* 0x000fca0000000000 */
[----:B------:R-:W-:-:S04]  /*2120*/  LOP3.LUT R25, R25, 0xff, RZ, 0xc0, !PT ;  /* 0x000000ff19197812 */ /* 0x000fc800078ec0ff */
[----:B------:R-:W-:-:S13]  /*2130*/  ISETP.NE.AND P0, PT, R28, R25, PT ;  /* 0x000000191c00720c */ /* 0x000fda0003f05270 */
[----:B-1-3--:R-:W-:Y:S05]  /*2140*/  @P0 EXIT ;  /* 0x000000000000094d */ /* 0x00afea0003800000 */
[----:B------:R-:W-:-:S07]  /*2150*/  IMAD.MOV.U32 R25, RZ, RZ, RZ ;  /* 0x000000ffff197224 */ /* 0x000fce00078e00ff */
.L_x_8:
[----:B------:R-:W-:-:S05]  /*2160*/  VIADD R25, R25, 0x1 ;  /* 0x0000000119197836 */ /* 0x000fca0000000000 */
[----:B------:R-:W-:-:S13]  /*2170*/  ISETP.NE.AND P0, PT, R25, UR4, PT ;  /* 0x0000000419007c0c */ /* 0x000fda000bf05270 */
[----:B------:R-:W-:Y:S05]  /*2180*/  @!P0 BRA `(.L_x_5) ;  /* 0x0000000400088947 */ /* 0x000fea0003800000 */
[----:B------:R-:W-:Y:S02]  /*2190*/  IADD3 R2, P0, PT, R25, UR8, RZ ;  /* 0x0000000819027c10 */ /* 0x000fe4000ff1e0ff */
[----:B------:R-:W-:-:S03]  /*21a0*/  IADD3 R36, PT, PT, R1, R24, R25 ;  /* 0x0000001801247210 */ /* 0x000fc60007ffe019 */
[----:B------:R-:W-:Y:S02]  /*21b0*/  IMAD.X R3, RZ, RZ, UR9, P0 ;  /* 0x00000009ff037e24 */ /* 0x000fe400080e06ff */
[----:B------:R-:W2:Y:S04]  /*21c0*/  LDL.U8 R30, [R36] ;  /* 0x00000000241e7983 */ /* 0x000ea80000100000 */
[----:B------:R-:W3:Y:S01]  /*21d0*/  LDG.E.U8 R28, desc[UR6][R2.64] ;  /* 0x00000006021c7981 */ /* 0x000ee2000c1e1100 */
[----:B--2---:R-:W-:Y:S02]  /*21e0*/  VIADD R32, R30, 0xffffffbf ;  /* 0xffffffbf1e207836 */ /* 0x004fe40000000000 */
[----:B---3--:R-:W-:-:S03]  /*21f0*/  VIADD R34, R28, 0xffffffbf ;  /* 0xffffffbf1c227836 */ /* 0x008fc60000000000 */
[----:B------:R-:W-:Y:S02]  /*2200*/  LOP3.LUT R32, R32, 0xff, RZ, 0xc0, !PT ;  /* 0x000000ff20207812 */ /* 0x000fe400078ec0ff */
[----:B------:R-:W-:Y:S02]  /*2210*/  LOP3.LUT R34, R34, 0xff, RZ, 0xc0, !PT ;  /* 0x000000ff22227812 */ /* 0x000fe400078ec0ff */
[----:B------:R-:W-:Y:S02]  /*2220*/  ISETP.GE.U32.AND P0, PT, R32, 0x1a, PT ;  /* 0x0000001a2000780c */ /* 0x000fe40003f06070 */
[----:B------:R-:W-:-:S11]  /*2230*/  ISETP.GE.U32.AND P1, PT, R34, 0x1a, PT ;  /* 0x0000001a2200780c */ /* 0x000fd60003f26070 */
[----:B------:R-:W-:Y:S02]  /*2240*/  @!P0 VIADD R30, R30, 0x20 ;  /* 0x000000201e1e8836 */ /* 0x000fe40000000000 */
[----:B------:R-:W-:-:S03]  /*2250*/  @!P1 VIADD R28, R28, 0x20 ;  /* 0x000000201c1c9836 */ /* 0x000fc60000000000 */
[----:B------:R-:W-:Y:S02]  /*2260*/  LOP3.LUT R30, R30, 0xff, RZ, 0xc0, !PT ;  /* 0x000000ff1e1e7812 */ /* 0x000fe400078ec0ff */
[----:B------:R-:W-:-:S04]  /*2270*/  LOP3.LUT R28, R28, 0xff, RZ, 0xc0, !PT ;  /* 0x000000ff1c1c7812 */ /* 0x000fc800078ec0ff */
[----:B------:R-:W-:-:S13]  /*2280*/  ISETP.NE.AND P0, PT, R30, R28, PT ;  /* 0x0000001c1e00720c */ /* 0x000fda0003f05270 */
[----:B------:R-:W-:Y:S05]  /*2290*/  @!P0 BRA `(.L_x_8) ;  /* 0xfffffffc00b08947 */ /* 0x000fea000383ffff */
[----:B------:R-:W-:Y:S05]  /*22a0*/  EXIT ;  /* 0x000000000000794d */ /* 0x000fea0003800000 */
.L_x_2:
[----:B------:R-:W0:Y:S02]  /*22b0*/  LDCU UR4, c[0x0][0x3a8] ;  /* 0x00007500ff0477ac */ /* 0x000e240008000800 */
[----:B0-----:R-:W-:-:S09]  /*22c0*/  UISETP.GE.AND UP0, UPT, UR4, 0x1, UPT ;  /* 0x000000010400788c */ /* 0x001fd2000bf06270 */
[----:B------:R-:W-:Y:S05]  /*22d0*/  BRA.U !UP0, `(.L_x_5) ;  /* 0x0000000108b47547 */ /* 0x000fea000b800000 */
[----:B------:R-:W0:Y:S02]  /*22e0*/  LDCU.S8 UR4, c[0x0][0x3ad] ;  /* 0x000075a0ff0477ac */ /* 0x000e240008000200 */
[----:B0-----:R-:W-:-:S09]  /*22f0*/  UISETP.NE.AND UP0, UPT, UR4, URZ, UPT ;  /* 0x000000ff0400728c */ /* 0x001fd2000bf05270 */
[----:B------:R-:W-:Y:S05]  /*2300*/  BRA.U !UP0, `(.L_x_9) ;  /* 0x00000001084c7547 */ /* 0x000fea000b800000 */
[----:B------:R-:W0:Y:S01]  /*2310*/  LDC.64 R2, c[0x0][0x3a0] ;  /* 0x0000e800ff027b82 */ /* 0x000e220000000a00 */
[----:B------:R-:W2:Y:S01]  /*2320*/  LDL.U8 R25, [R1] ;  /* 0x0000000001197983 */ /* 0x000ea20000100000 */
[----:B------:R-:W1:Y:S01]  /*2330*/  LDCU UR4, c[0x0][0x3a8] ;  /* 0x00007500ff0477ac */ /* 0x000e620008000800 */
[----:B------:R-:W3:Y:S02]  /*2340*/  LDCU.64 UR8, c[0x0][0x3a0] ;  /* 0x00007400ff0877ac */ /* 0x000ee40008000a00 */
[----:B0-----:R-:W2:Y:S02]  /*2350*/  LDG.E.U8 R2, desc[UR6][R2.64] ;  /* 0x0000000602027981 */ /* 0x001ea4000c1e1100 */
[----:B--2---:R-:W-:-:S13]  /*2360*/  ISETP.NE.AND P0, PT, R25, R2, PT ;  /* 0x000000021900720c */ /* 0x004fda0003f05270 */
[----:B-1-3--:R-:W-:Y:S05]  /*2370*/  @P0 EXIT ;  /* 0x000000000000094d */ /* 0x00afea0003800000 */
[----:B------:R-:W-:-:S07]  /*2380*/  IMAD.MOV.U32 R24, RZ, RZ, RZ ;  /* 0x000000ffff187224 */ /* 0x000fce00078e00ff */
.L_x_10:
[----:B------:R-:W-:-:S05]  /*2390*/  VIADD R24, R24, 0x1 ;  /* 0x0000000118187836 */ /* 0x000fca0000000000 */
[----:B------:R-:W-:-:S13]  /*23a0*/  ISETP.NE.AND P0, PT, R24, UR4, PT ;  /* 0x0000000418007c0c */ /* 0x000fda000bf05270 */
[----:B------:R-:W-:Y:S05]  /*23b0*/  @!P0 BRA `(.L_x_5) ;  /* 0x00000000007c8947 */ /* 0x000fea0003800000 */
[----:B------:R-:W-:Y:S01]  /*23c0*/  IADD3 R2, P0, PT, R24, UR8, RZ ;  /* 0x0000000818027c10 */ /* 0x000fe2000ff1e0ff */
[----:B------:R-:W-:-:S04]  /*23d0*/  IMAD.IADD R25, R1, 0x1, R24 ;  /* 0x0000000101197824 */ /* 0x000fc800078e0218 */
[----:B------:R-:W-:Y:S02]  /*23e0*/  IMAD.X R3, RZ, RZ, UR9, P0 ;  /* 0x00000009ff037e24 */ /* 0x000fe400080e06ff */
[----:B------:R-:W2:Y:S04]  /*23f0*/  LDL.U8 R25, [R25] ;  /* 0x0000000019197983 */ /* 0x000ea80000100000 */
[----:B------:R-:W2:Y:S02]  /*2400*/  LDG.E.U8 R2, desc[UR6][R2.64] ;  /* 0x0000000602027981 */ /* 0x000ea4000c1e1100 */
[----:B--2---:R-:W-:-:S13]  /*2410*/  ISETP.NE.AND P0, PT, R25, R2, PT ;  /* 0x000000021900720c */ /* 0x004fda0003f05270 */
[----:B------:R-:W-:Y:S05]  /*2420*/  @!P0 BRA `(.L_x_10) ;  /* 0xfffffffc00d88947 */ /* 0x000fea000383ffff */
[----:B------:R-:W-:Y:S05]  /*2430*/  EXIT ;  /* 0x000000000000794d */ /* 0x000fea0003800000 */
.L_x_9:
[----:B------:R-:W-:Y:S01]  /*2440*/  IMAD.MOV.U32 R24, RZ, RZ, RZ ;  /* 0x000000ffff187224 */ /* 0x000fe200078e00ff */
[----:B------:R-:W0:Y:S01]  /*2450*/  LDCU UR8, c[0x0][0x3a8] ;  /* 0x00007500ff0877ac */ /* 0x000e220008000800 */
[----:B------:R-:W1:Y:S05]  /*2460*/  LDCU.64 UR4, c[0x0][0x3a0] ;  /* 0x00007400ff0477ac */ /* 0x000e6a0008000a00 */
.L_x_11:
[----:B-1----:R-:W-:Y:S01]  /*2470*/  IADD3 R2, P0, PT, R24, UR4, RZ ;  /* 0x0000000418027c10 */ /* 0x002fe2000ff1e0ff */
[----:B------:R-:W-:-:S04]  /*2480*/  IMAD.IADD R34, R1, 0x1, R24 ;  /* 0x0000000101227824 */ /* 0x000fc800078e0218 */
[----:B------:R-:W-:Y:S01]  /*2490*/  IMAD.X R3, RZ, RZ, UR5, P0 ;  /* 0x00000005ff037e24 */ /* 0x000fe200080e06ff */
[----:B------:R-:W2:Y:S04]  /*24a0*/  LDL.U8 R28, [R34] ;  /* 0x00000000221c7983 */ /* 0x000ea80000100000 */
[----:B------:R-:W3:Y:S01]  /*24b0*/  LDG.E.U8 R25, desc[UR6][R2.64] ;  /* 0x0000000602197981 */ /* 0x000ee2000c1e1100 */
[----:B------:R-:W-:Y:S02]  /*24c0*/  VIADD R24, R24, 0x1 ;  /* 0x0000000118187836 */ /* 0x000fe40000000000 */
[----:B--2---:R-:W-:Y:S02]  /*24d0*/  VIADD R30, R28, 0xffffffbf ;  /* 0xffffffbf1c1e7836 */ /* 0x004fe40000000000 */
[----:B---3--:R-:W-:-:S03]  /*24e0*/  VIADD R32, R25, 0xffffffbf ;  /* 0xffffffbf19207836 */ /* 0x008fc60000000000 */
[----:B------:R-:W-:Y:S02]  /*24f0*/  LOP3.LUT R30, R30, 0xff, RZ, 0xc0, !PT ;  /* 0x000000ff1e1e7812 */ /* 0x000fe400078ec0ff */
[----:B------:R-:W-:Y:S02]  /*2500*/  LOP3.LUT R32, R32, 0xff, RZ, 0xc0, !PT ;  /* 0x000000ff20207812 */ /* 0x000fe400078ec0ff */
[----:B------:R-:W-:Y:S02]  /*2510*/  ISETP.GE.U32.AND P0, PT, R30, 0x1a, PT ;  /* 0x0000001a1e00780c */ /* 0x000fe40003f06070 */
[----:B------:R-:W-:-:S11]  /*2520*/  ISETP.GE.U32.AND P1, PT, R32, 0x1a, PT ;  /* 0x0000001a2000780c */ /* 0x000fd60003f26070 */
[----:B------:R-:W-:Y:S02]  /*2530*/  @!P0 VIADD R28, R28, 0x20 ;  /* 0x000000201c1c8836 */ /* 0x000fe40000000000 */
[----:B------:R-:W-:Y:S01]  /*2540*/  @!P1 VIADD R25, R25, 0x20 ;  /* 0x0000002019199836 */ /* 0x000fe20000000000 */
[----:B0-----:R-:W-:Y:S02]  /*2550*/  ISETP.NE.AND P1, PT, R24, UR8, PT ;  /* 0x0000000818007c0c */ /* 0x001fe4000bf25270 */
[----:B------:R-:W-:Y:S02]  /*2560*/  LOP3.LUT R28, R28, 0xff, RZ, 0xc0, !PT ;  /* 0x000000ff1c1c7812 */ /* 0x000fe400078ec0ff */
[----:B------:R-:W-:-:S04]  /*2570*/  LOP3.LUT R25, R25, 0xff, RZ, 0xc0, !PT ;  /* 0x000000ff19197812 */ /* 0x000fc800078ec0ff */
[----:B------:R-:W-:-:S13]  /*2580*/  ISETP.NE.AND P0, PT, R28, R25, PT ;  /* 0x000000191c00720c */ /* 0x000fda0003f05270 */
[----:B------:R-:W-:Y:S05]  /*2590*/  @P0 EXIT ;  /* 0x000000000000094d */ /* 0x000fea0003800000 */
[----:B------:R-:W-:Y:S05]  /*25a0*/  @P1 BRA `(.L_x_11) ;  /* 0xfffffffc00b01947 */ /* 0x000fea000383ffff */
.L_x_5:
[----:B------:R-:W-:Y:S05]  /*25b0*/  BSYNC.RECONVERGENT B0 ;  /* 0x0000000000007941 */ /* 0x000fea0003800200 */
.L_x_1:
[----:B------:R-:W0:Y:S01]  /*25c0*/  LDC.64 R2, c[0x0][0x398] ;  /* 0x0000e600ff027b82 */ /* 0x000e220000000a00 */
[----:B------:R-:W-:-:S05]  /*25d0*/  IMAD.MOV.U32 R25, RZ, RZ, 0x1 ;  /* 0x00000001ff197424 */ /* 0x000fca00078e00ff */
[----:B0-----:R-:W2:Y:S02]  /*25e0*/  ATOMG.E.EXCH.STRONG.GPU PT, R2, desc[UR6][R2.64], R25 ;  /* 0x80000019020279a8 */ /* 0x001ea4000c1ef106 */
[----:B--2---:R-:W-:-:S13]  /*25f0*/  ISETP.NE.AND P0, PT, R2, RZ, PT ;  /* 0x000000ff0200720c */ /* 0x004fda0003f05270 */
[----:B------:R-:W-:Y:S05]  /*2600*/  @P0 EXIT ;  /* 0x000000000000094d */ /* 0x000fea0003800000 */
[----:B------:R-:W0:Y:S02]  /*2610*/  LDC.64 R2, c[0x0][0x390] ;  /* 0x0000e400ff027b82 */ /* 0x000e240000000a00 */
[----:B0-----:R-:W-:Y:S04]  /*2620*/  STG.E.U8 desc[UR6][R2.64], R0 ;  /* 0x0000000002007986 */ /* 0x001fe8000c101106 */
        /* <DEDUP_REMOVED lines=32> */
.L_x_12:
        /* <DEDUP_REMOVED lines=13> */
.L_x_23:


//--------------------- .text.init_rng            --------------------------
	.section	.text.init_rng,"ax",@progbits
	.align	128
        .global         init_rng
        .type           init_rng,@function
        .size           init_rng,(.L_x_24 - init_rng)
        .other          init_rng,@"STO_CUDA_ENTRY STV_DEFAULT"
init_rng:
.text.init_rng:
        /* <DEDUP_REMOVED lines=8> */
[----:B------:R-:W0:Y:S01]  /*0080*/  LDC.64 R2, c[0x0][0x388] ;  /* 0x0000e200ff027b82 */ /* 0x000e220000000a00 */
[----:B------:R-:W1:Y:S01]  /*0090*/  LDCU.64 UR4, c[0x0][0x358] ;  /* 0x00006b00ff0477ac */ /* 0x000e620008000a00 */
[----:B------:R-:W-:Y:S01]  /*00a0*/  ISETP.NE.AND P0, PT, R13, RZ, PT ;  /* 0x000000ff0d00720c */ /* 0x000fe20003f05270 */
[----:B------:R-:W-:Y:S05]  /*00b0*/  BSSY.RECONVERGENT B0, `(.L_x_13) ;  /* 0x00000e1000007945 */ /* 0x000fea0003800200 */
[----:B------:R-:W2:Y:S01]  /*00c0*/  LDC.64 R6, c[0x0][0x380] ;  /* 0x0000e000ff067b82 */ /* 0x000ea20000000a00 */
[----:B0-----:R-:W-:Y:S02]  /*00d0*/  LOP3.LUT R0, R2, 0xaad26b49, RZ, 0x3c, !PT ;  /* 0xaad26b4902007812 */ /* 0x001fe400078e3cff */
[----:B------:R-:W-:-:S03]  /*00e0*/  LOP3.LUT R2, R3, 0xf7dcefdd, RZ, 0x3c, !PT ;  /* 0xf7dcefdd03027812 */ /* 0x000fc600078e3cff */
[----:B------:R-:W-:Y:S02]  /*00f0*/  IMAD R0, R0, 0x4182bed5, RZ ;  /* 0x4182bed500007824 */ /* 0x000fe400078e02ff */
[----:B------:R-:W-:Y:S02]  /*0100*/  IMAD R3, R2, -0x658354e5, RZ ;  /* 0x9a7cab1b02037824 */ /* 0x000fe400078e02ff */
[----:B--2---:R-:W-:Y:S01]  /*0110*/  IMAD.WIDE R6, R13, 0x30, R6 ;  /* 0x000000300d067825 */ /* 0x004fe200078e0206 */
[C---:B------:R-:W-:Y:S02]  /*0120*/  LOP3.LUT R8, R0.reuse, 0x159a55e5, RZ, 0x3c, !PT ;  /* 0x159a55e500087812 */ /* 0x040fe400078e3cff */
[C---:B------:R-:W-:Y:S01]  /*0130*/  IADD3 R4, PT, PT, R0.reuse, 0x64f0c9, R3 ;  /* 0x0064f0c900047810 */ /* 0x040fe20007ffe003 */
[C---:B------:R-:W-:Y:S01]  /*0140*/  VIADD R5, R0.reuse, 0x75bcd15 ;  /* 0x075bcd1500057836 */ /* 0x040fe20000000000 */
[----:B------:R-:W-:Y:S01]  /*0150*/  LOP3.LUT R10, R3, 0x5491333, RZ, 0x3c, !PT ;  /* 0x05491333030a7812 */ /* 0x000fe200078e3cff */
[----:B------:R-:W-:-:S02]  /*0160*/  VIADD R11, R0, 0x583f19 ;  /* 0x00583f19000b7836 */ /* 0x000fc40000000000 */
[----:B------:R-:W-:Y:S01]  /*0170*/  VIADD R9, R3, 0x1f123bb5 ;  /* 0x1f123bb503097836 */ /* 0x000fe20000000000 */
[----:B-1----:R0:W-:Y:S04]  /*0180*/  STG.E.64 desc[UR4][R6.64], R4 ;  /* 0x0000000406007986 */ /* 0x0021e8000c101b04 */
[----:B------:R0:W-:Y:S04]  /*0190*/  STG.E.64 desc[UR4][R6.64+0x8], R8 ;  /* 0x0000080806007986 */ /* 0x0001e8000c101b04 */
[----:B------:R0:W-:Y:S01]  /*01a0*/  STG.E.64 desc[UR4][R6.64+0x10], R10 ;  /* 0x0000100a06007986 */ /* 0x0001e2000c101b04 */
[----:B------:R-:W-:Y:S05]  /*01b0*/  @!P0 BRA `(.L_x_14) ;  /* 0x0000000c00408947 */ /* 0x000fea0003800000 */
[----:B------:R-:W-:Y:S01]  /*01c0*/  SHF.R.S32.HI R0, RZ, 0x1f, R13 ;  /* 0x0000001fff007819 */ /* 0x000fe2000001140d */
[----:B------:R-:W-:-:S07]  /*01d0*/  IMAD.MOV.U32 R12, RZ, RZ, RZ ;  /* 0x000000ffff0c7224 */ /* 0x000fce00078e00ff */
.L_x_20:
[----:B-1----:R-:W-:Y:S01]  /*01e0*/  LOP3.LUT R2, R13, 0x3, RZ, 0xc0, !PT ;  /* 0x000000030d027812 */ /* 0x002fe200078ec0ff */
[----:B------:R-:W-:Y:S03]  /*01f0*/  BSSY.RECONVERGENT B1, `(.L_x_15) ;  /* 0x00000c6000017945 */ /* 0x000fe60003800200 */
[----:B------:R-:W-:-:S04]  /*0200*/  ISETP.NE.U32.AND P0, PT, R2, RZ, PT ;  /* 0x000000ff0200720c */ /* 0x000fc80003f05070 */
[----:B------:R-:W-:-:S13]  /*0210*/  ISETP.NE.AND.EX P0, PT, RZ, RZ, PT, P0 ;  /* 0x000000ffff00720c */ /* 0x000fda0003f05300 */
[----:B------:R-:W-:Y:S05]  /*0220*/  @!P0 BRA `(.L_x_16) ;  /* 0x0000000c00088947 */ /* 0x000fea0003800000 */
[----:B0-----:R-:W0:Y:S01]  /*0230*/  LDC.64 R8, c[0x4][RZ] ;  /* 0x01000000ff087b82 */ /* 0x001e220000000a00 */
[----:B------:R-:W-:Y:S02]  /*0240*/  IMAD.MOV.U32 R14, RZ, RZ, RZ ;  /* 0x000000ffff0e7224 */ /* 0x000fe400078e00ff */
[----:B0-----:R-:W-:-:S07]  /*0250*/  IMAD.WIDE.U32 R8, R12, 0xc80, R8 ;  /* 0x00000c800c087825 */ /* 0x001fce00078e0008 */
.L_x_19:
[----:B-1----:R-:W-:Y:S01]  /*0260*/  IMAD.MOV.U32 R15, RZ, RZ, RZ ;  /* 0x000000ffff0f7224 */ /* 0x002fe200078e00ff */
[----:B------:R-:W-:Y:S01]  /*0270*/  CS2R R2, SRZ ;  /* 0x0000000000027805 */ /* 0x000fe2000001ff00 */
[----:B------:R-:W-:Y:S01]  /*0280*/  IMAD.MOV.U32 R17, RZ, RZ, RZ ;  /* 0x000000ffff117224 */ /* 0x000fe200078e00ff */
[----:B------:R-:W-:-:S07]  /*0290*/  CS2R R4, SRZ ;  /* 0x0000000000047805 */ /* 0x000fce000001ff00 */
.L_x_18:
[----:B------:R-:W-:-:S05]  /*02a0*/  IMAD.WIDE.U32 R10, R17, 0x4, R6 ;  /* 0x00000004110a7825 */ /* 0x000fca00078e0006 */
[----:B------:R0:W5:Y:S01]  /*02b0*/  LDG.E R16, desc[UR4][R10.64+0x4] ;  /* 0x000004040a107981 */ /* 0x000162000c1e1900 */
[----:B------:R-:W-:-:S07]  /*02c0*/  IMAD.MOV.U32 R19, RZ, RZ, RZ ;  /* 0x000000ffff137224 */ /* 0x000fce00078e00ff */
.L_x_17:
[----:B-----5:R-:W-:Y:S01]  /*02d0*/  SHF.R.U32.HI R24, RZ, R19, R16 ;  /* 0x00000013ff187219 */ /* 0x020fe20000011610 */
[----:B0-----:R-:W-:-:S03]  /*02e0*/  IMAD.SHL.U32 R10, R17, 0x20, RZ ;  /* 0x00000020110a7824 */ /* 0x001fc600078e00ff */
[----:B------:R-:W-:Y:S01]  /*02f0*/  LOP3.LUT R11, R24, 0x1, RZ, 0xc0, !PT ;  /* 0x00000001180b7812 */ /* 0x000fe200078ec0ff */
[----:B------:R-:W-:-:S03]  /*0300*/  IMAD.IADD R10, R10, 0x1, R19 ;  /* 0x000000010a0a7824 */ /* 0x000fc600078e0213 */
[----:B------:R-:W-:Y:S01]  /*0310*/  ISETP.NE.U32.AND P0, PT, R11, 0x1, PT ;  /* 0x000000010b00780c */ /* 0x000fe20003f05070 */
[----:B------:R-:W-:-:S03]  /*0320*/  IMAD R11, R10, 0x5, RZ ;  /* 0x000000050a0b7824 */ /* 0x000fc600078e02ff */
[----:B------:R-:W-:Y:S01]  /*0330*/  R2P PR, R24, 0x7e ;  /* 0x0000007e18007804 */ /* 0x000fe20000000000 */
[----:B------:R-:W-:-:S08]  /*0340*/  IMAD.WIDE.U32 R10, R11, 0x4, R8 ;  /* 0x000000040b0a7825 */ /* 0x000fd000078e0008 */
[----:B------:R-:W2:Y:S04]  /*0350*/  @!P0 LDG.E R18, desc[UR4][R10.64] ;  /* 0x000000040a128981 */ /* 0x000ea8000c1e1900 */
[----:B------:R-:W3:Y:S04]  /*0360*/  @!P0 LDG.E R20, desc[UR4][R10.64+0x10] ;  /* 0x000010040a148981 */ /* 0x000ee8000c1e1900 */
[----:B------:R-:W4:Y:S04]  /*0370*/  @P1 LDG.E R22, desc[UR4][R10.64+0x14] ;  /* 0x000014040a161981 */ /* 0x000f28000c1e1900 */
[----:B------:R-:W4:Y:S04]  /*0380*/  @P2 LDG.E R26, desc[UR4][R10.64+0x28] ;  /* 0x000028040a1a2981 */ /* 0x000f28000c1e1900 */
[----:B------:R-:W4:Y:S04]  /*0390*/  @!P0 LDG.E R21, desc[UR4][R10.64+0x4] ;  /* 0x000004040a158981 */ /* 0x000f28000c1e1900 */
[----:B------:R-:W4:Y:S04]  /*03a0*/  @!P0 LDG.E R23, desc[UR4][R10.64+0xc] ;  /* 0x00000c040a178981 */ /* 0x000f28000c1e1900 */
[----:B------:R-:W4:Y:S04]  /*03b0*/  @P1 LDG.E R25, desc[UR4][R10.64+0x18] ;  /* 0x000018040a191981 */ /* 0x000f28000c1e1900 */
[----:B------:R-:W4:Y:S04]  /*03c0*/  @P3 LDG.E R28, desc[UR4][R10.64+0x3c] ;  /* 0x00003c040a1c3981 */ /* 0x000f28000c1e1900 */
[----:B------:R-:W4:Y:S01]  /*03d0*/  @P6 LDG.E R27, desc[UR4][R10.64+0x7c] ;  /* 0x00007c040a1b6981 */ /* 0x000f22000c1e1900 */
[----:B--2---:R-:W-:-:S03]  /*03e0*/  @!P0 LOP3.LUT R15, R15, R18, RZ, 0x3c, !PT ;  /* 0x000000120f0f8212 */ /* 0x004fc600078e3cff */
[----:B------:R-:W2:Y:S01]  /*03f0*/  @!P0 LDG.E R18, desc[UR4][R10.64+0x8] ;  /* 0x000008040a128981 */ /* 0x000ea2000c1e1900 */
[----:B---3--:R-:W-:-:S03]  /*0400*/  @!P0 LOP3.LUT R3, R3, R20, RZ, 0x3c, !PT ;  /* 0x0000001403038212 */ /* 0x008fc600078e3cff */
[----:B------:R-:W3:Y:S01]  /*0410*/  @P1 LDG.E R20, desc[UR4][R10.64+0x24] ;  /* 0x000024040a141981 */ /* 0x000ee2000c1e1900 */
[----:B----4-:R-:W-:-:S03]  /*0420*/  @P1 LOP3.LUT R15, R15, R22, RZ, 0x3c, !PT ;  /* 0x000000160f0f1212 */ /* 0x010fc600078e3cff */
[----:B------:R-:W4:Y:S01]  /*0430*/  @P2 LDG.E R22, desc[UR4][R10.64+0x38] ;  /* 0x000038040a162981 */ /* 0x000f22000c1e1900 */
[----:B------:R-:W-:-:S03]  /*0440*/  @P2 LOP3.LUT R15, R15, R26, RZ, 0x3c, !PT ;  /* 0x0000001a0f0f2212 */ /* 0x000fc600078e3cff */
[----:B------:R-:W4:Y:S01]  /*0450*/  @P4 LDG.E R26, desc[UR4][R10.64+0x50] ;  /* 0x000050040a1a4981 */ /* 0x000f22000c1e1900 */
[----:B------:R-:W-:-:S03]  /*0460*/  @!P0 LOP3.LUT R4, R4, R21, RZ, 0x3c, !PT ;  /* 0x0000001504048212 */ /* 0x000fc600078e3cff */
[----:B------:R-:W4:Y:S01]  /*0470*/  @P1 LDG.E R21, desc[UR4][R10.64+0x20] ;  /* 0x000020040a151981 */ /* 0x000f22000c1e1900 */
[----:B------:R-:W-:-:S03]  /*0480*/  @!P0 LOP3.LUT R2, R2, R23, RZ, 0x3c, !PT ;  /* 0x0000001702028212 */ /* 0x000fc600078e3cff */
[----:B------:R-:W4:Y:S01]  /*0490*/  @P2 LDG.E R23, desc[UR4][R10.64+0x2c] ;  /* 0x00002c040a172981 */ /* 0x000f22000c1e1900 */
[----:B------:R-:W-:-:S03]  /*04a0*/  @P1 LOP3.LUT R4, R4, R25, RZ, 0x3c, !PT ;  /* 0x0000001904041212 */ /* 0x000fc600078e3cff */
[----:B------:R-:W4:Y:S01]  /*04b0*/  @P2 LDG.E R25, desc[UR4][R10.64+0x34] ;  /* 0x000034040a192981 */ /* 0x000f22000c1e1900 */
[----:B--2---:R-:W-:-:S03]  /*04c0*/  @!P0 LOP3.LUT R5, R5, R18, RZ, 0x3c, !PT ;  /* 0x0000001205058212 */ /* 0x004fc600078e3cff */
[----:B------:R-:W2:Y:S01]  /*04d0*/  @P1 LDG.E R18, desc[UR4][R10.64+0x1c] ;  /* 0x00001c040a121981 */ /* 0x000ea2000c1e1900 */
[----:B---3--:R-:W-:-:S03]  /*04e0*/  @P1 LOP3.LUT R3, R3, R20, RZ, 0x3c, !PT ;  /* 0x0000001403031212 */ /* 0x008fc600078e3cff */
[----:B------:R-:W3:Y:S01]  /*04f0*/  @P2 LDG.E R20, desc[UR4][R10.64+0x30] ;  /* 0x000030040a142981 */ /* 0x000ee2000c1e1900 */
[----:B----4-:R-:W-:-:S03]  /*0500*/  @P2 LOP3.LUT R3, R3, R22, RZ, 0x3c, !PT ;  /* 0x0000001603032212 */ /* 0x010fc600078e3cff */
[----:B------:R-:W4:Y:S01]  /*0510*/  @P3 LDG.E R22, desc[UR4][R10.64+0x4c] ;  /* 0x00004c040a163981 */ /* 0x000f22000c1e1900 */
[----:B------:R-:W-:-:S04]  /*0520*/  @P3 LOP3.LUT R15, R15, R28, RZ, 0x3c, !PT ;  /* 0x0000001c0f0f3212 */ /* 0x000fc800078e3cff */
[----:B------:R-:W-:Y:S02]  /*0530*/  @P4 LOP3.LUT R15, R15, R26, RZ, 0x3c, !PT ;  /* 0x0000001a0f0f4212 */ /* 0x000fe400078e3cff */
[----:B------:R-:W-:Y:S01]  /*0540*/  @P1 LOP3.LUT R2, R2, R21, RZ, 0x3c, !PT ;  /* 0x0000001502021212 */ /* 0x000fe200078e3cff */
[----:B------:R-:W4:Y:S04]  /*0550*/  @P5 LDG.E R26, desc[UR4][R10.64+0x64] ;  /* 0x000064040a1a5981 */ /* 0x000f28000c1e1900 */
[----:B------:R-:W4:Y:S01]  /*0560*/  @P3 LDG.E R21, desc[UR4][R10.64+0x40] ;  /* 0x000040040a153981 */ /* 0x000f22000c1e1900 */
[----:B------:R-:W-:Y:S02]  /*0570*/  @P2 LOP3.LUT R4, R4, R23, RZ, 0x3c, !PT ;  /* 0x0000001704042212 */ /* 0x000fe400078e3cff */
[----:B------:R-:W-:Y:S01]  /*0580*/  @P2 LOP3.LUT R2, R2, R25, RZ, 0x3c, !PT ;  /* 0x0000001902022212 */ /* 0x000fe200078e3cff */
[----:B------:R-:W4:Y:S04]  /*0590*/  @P3 LDG.E R23, desc[UR4][R10.64+0x48] ;  /* 0x000048040a173981 */ /* 0x000f28000c1e1900 */
[----:B------:R-:W4:Y:S01]  /*05a0*/  @P4 LDG.E R25, desc[UR4][R10.64+0x54] ;  /* 0x000054040a194981 */ /* 0x000f22000c1e1900 */
[----:B--2---:R-:W-:-:S03]  /*05b0*/  @P1 LOP3.LUT R5, R5, R18, RZ, 0x3c, !PT ;  /* 0x0000001205051212 */ /* 0x004fc600078e3cff */
[----:B------:R-:W2:Y:S01]  /*05c0*/  @P3 LDG.E R18, desc[UR4][R10.64+0x44] ;  /* 0x000044040a123981 */ /* 0x000ea2000c1e1900 */
[----:B---3--:R-:W-:-:S03]  /*05d0*/  @P2 LOP3.LUT R5, R5, R20, RZ, 0x3c, !PT ;  /* 0x0000001405052212 */ /* 0x008fc600078e3cff */
[----:B------:R-:W3:Y:S01]  /*05e0*/  @P4 LDG.E R20, desc[UR4][R10.64+0x58] ;  /* 0x000058040a144981 */ /* 0x000ee2000c1e1900 */
[----:B----4-:R-:W-:-:S03]  /*05f0*/  @P3 LOP3.LUT R3, R3, R22, RZ, 0x3c, !PT ;  /* 0x0000001603033212 */ /* 0x010fc600078e3cff */
[----:B------:R-:W4:Y:S01]  /*0600*/  @P4 LDG.E R22, desc[UR4][R10.64+0x60] ;  /* 0x000060040a164981 */ /* 0x000f22000c1e1900 */
[----:B------:R-:W-:Y:S02]  /*0610*/  LOP3.LUT P0, RZ, R24, 0x80, RZ, 0xc0, !PT ;  /* 0x0000008018ff7812 */ /* 0x000fe4000780c0ff */
[----:B------:R-:W-:Y:S02]  /*0620*/  @P5 LOP3.LUT R15, R15, R26, RZ, 0x3c, !PT ;  /* 0x0000001a0f0f5212 */ /* 0x000fe400078e3cff */
[----:B------:R-:W4:Y:S01]  /*0630*/  @P6 LDG.E R26, desc[UR4][R10.64+0x78] ;  /* 0x000078040a1a6981 */ /* 0x000f22000c1e1900 */
[----:B------:R-:W-:-:S03]  /*0640*/  @P3 LOP3.LUT R4, R4, R21, RZ, 0x3c, !PT ;  /* 0x0000001504043212 */ /* 0x000fc600078e3cff */
[----:B------:R-:W4:Y:S01]  /*0650*/  @P4 LDG.E R21, desc[UR4][R10.64+0x5c] ;  /* 0x00005c040a154981 */ /* 0x000f22000c1e1900 */
[----:B------:R-:W-:-:S03]  /*0660*/  @P3 LOP3.LUT R2, R2, R23, RZ, 0x3c, !PT ;  /* 0x0000001702023212 */ /* 0x000fc600078e3cff */
[----:B------:R-:W4:Y:S01]  /*0670*/  @P5 LDG.E R23, desc[UR4][R10.64+0x68] ;  /* 0x000068040a175981 */ /* 0x000f22000c1e1900 */
[----:B------:R-:W-:-:S03]  /*0680*/  @P4 LOP3.LUT R4, R4, R25, RZ, 0x3c, !PT ;  /* 0x0000001904044212 */ /* 0x000fc600078e3cff */
[----:B------:R-:W4:Y:S01]  /*0690*/  @P5 LDG.E R25, desc[UR4][R10.64+0x70] ;  /* 0x000070040a195981 */ /* 0x000f22000c1e1900 */
[----:B--2---:R-:W-:-:S03]  /*06a0*/  @P3 LOP3.LUT R5, R5, R18, RZ, 0x3c, !PT ;  /* 0x0000001205053212 */ /* 0x004fc600078e3cff */
[----:B------:R-:W2:Y:S01]  /*06b0*/  @P5 LDG.E R18, desc[UR4][R10.64+0x6c] ;  /* 0x00006c040a125981 */ /* 0x000ea2000c1e1900 */
[----:B---3--:R-:W-:-:S03]  /*06c0*/  @P4 LOP3.LUT R5, R5, R20, RZ, 0x3c, !PT ;  /* 0x0000001405054212 */ /* 0x008fc600078e3cff */
[----:B------:R-:W3:Y:S01]  /*06d0*/  @P5 LDG.E R20, desc[UR4][R10.64+0x74] ;  /* 0x000074040a145981 */ /* 0x000ee2000c1e1900 */
[----:B----4-:R-:W-:-:S03]  /*06e0*/  @P4 LOP3.LUT R3, R3, R22, RZ, 0x3c, !PT ;  /* 0x0000001603034212 */ /* 0x010fc600078e3cff */
[----:B------:R-:W4:Y:S01]  /*06f0*/  @P0 LDG.E R22, desc[UR4][R10.64+0x8c] ;  /* 0x00008c040a160981 */ /* 0x000f22000c1e1900 */
[----:B------:R-:W-:-:S03]  /*0700*/  @P6 LOP3.LUT R15, R15, R26, RZ, 0x3c, !PT ;  /* 0x0000001a0f0f6212 */ /* 0x000fc600078e3cff */
        /* <DEDUP_REMOVED lines=13> */
[----:B------:R-:W-:Y:S02]  /*07e0*/  @P6 LOP3.LUT R4, R4, R27, RZ, 0x3c, !PT ;  /* 0x0000001b04046212 */ /* 0x000fe400078e3cff */
[----:B------:R-:W-:Y:S02]  /*07f0*/  @P6 LOP3.LUT R2, R2, R21, RZ, 0x3c, !PT ;  /* 0x0000001502026212 */ /* 0x000fe400078e3cff */
[----:B------:R-:W-:Y:S02]  /*0800*/  @P0 LOP3.LUT R4, R4, R23, RZ, 0x3c, !PT ;  /* 0x0000001704040212 */ /* 0x000fe400078e3cff */
[----:B------:R-:W-:Y:S02]  /*0810*/  @P0 LOP3.LUT R2, R2, R25, RZ, 0x3c, !PT ;  /* 0x0000001902020212 */ /* 0x000fe400078e3cff */
[----:B--2---:R-:W-:Y:S02]  /*0820*/  @P6 LOP3.LUT R5, R5, R18, RZ, 0x3c, !PT ;  /* 0x0000001205056212 */ /* 0x004fe400078e3cff */
[----:B---3--:R-:W-:-:S02]  /*0830*/  @P6 LOP3.LUT R3, R3, R20, RZ, 0x3c, !PT ;  /* 0x0000001403036212 */ /* 0x008fc400078e3cff */
[----:B----4-:R-:W-:Y:S02]  /*0840*/  @P0 LOP3.LUT R5, R5, R22, RZ, 0x3c, !PT ;  /* 0x0000001605050212 */ /* 0x010fe400078e3cff */
[----:B------:R-:W-:Y:S02]  /*0850*/  @P0 LOP3.LUT R3, R3, R26, RZ, 0x3c, !PT ;  /* 0x0000001a03030212 */ /* 0x000fe400078e3cff */
[----:B------:R-:W-:-:S13]  /*0860*/  R2P PR, R24.B1, 0x7f ;  /* 0x0000007f18007804 */ /* 0x000fda0000001000 */
[----:B------:R-:W2:Y:S04]  /*0870*/  @P0 LDG.E R18, desc[UR4][R10.64+0xa0] ;  /* 0x0000a0040a120981 */ /* 0x000ea8000c1e1900 */
[----:B------:R-:W3:Y:S04]  /*0880*/  @P1 LDG.E R22, desc[UR4][R10.64+0xb4] ;  /* 0x0000b4040a161981 */ /* 0x000ee8000c1e1900 */
[----:B------:R-:W4:Y:S04]  /*0890*/  @P2 LDG.E R26, desc[UR4][R10.64+0xc8] ;  /* 0x0000c8040a1a2981 */ /* 0x000f28000c1e1900 */
[----:B------:R-:W4:Y:S04]  /*08a0*/  @P3 LDG.E R28, desc[UR4][R10.64+0xdc] ;  /* 0x0000dc040a1c3981 */ /* 0x000f28000c1e1900 */
[----:B------:R-:W4:Y:S04]  /*08b0*/  @P0 LDG.E R23, desc[UR4][R10.64+0xa4] ;  /* 0x0000a4040a170981 */ /* 0x000f28000c1e1900 */
[----:B------:R-:W4:Y:S04]  /*08c0*/  @P0 LDG.E R20, desc[UR4][R10.64+0xa8] ;  /* 0x0000a8040a140981 */ /* 0x000f28000c1e1900 */
[----:B------:R-:W4:Y:S04]  /*08d0*/  @P4 LDG.E R25, desc[UR4][R10.64+0xf0] ;  /* 0x0000f0040a194981 */ /* 0x000f28000c1e1900 */
        /* <DEDUP_REMOVED lines=21> */
[----:B------:R-:W-:Y:S02]  /*0a30*/  LOP3.LUT P0, RZ, R24, 0x8000, RZ, 0xc0, !PT ;  /* 0x0000800018ff7812 */ /* 0x000fe4000780c0ff */
[----:B----4-:R-:W-:Y:S01]  /*0a40*/  @P5 LOP3.LUT R15, R15, R26, RZ, 0x3c, !PT ;  /* 0x0000001a0f0f5212 */ /* 0x010fe200078e3cff */
[----:B------:R-:W4:Y:S04]  /*0a50*/  @P3 LDG.E R24, desc[UR4][R10.64+0xe4] ;  /* 0x0000e4040a183981 */ /* 0x000f28000c1e1900 */
[----:B------:R-:W2:Y:S01]  /*0a60*/  @P6 LDG.E R26, desc[UR4][R10.64+0x118] ;  /* 0x000118040a1a6981 */ /* 0x000ea2000c1e1900 */
        /* <DEDUP_REMOVED lines=8> */
[----:B---3--:R-:W-:-:S03]  /*0af0*/  @P2 LOP3.LUT R3, R3, R22, RZ, 0x3c, !PT ;  /* 0x0000001603032212 */ /* 0x008fc600078e3cff */
[----:B------:R-:W3:Y:S01]  /*0b00*/  @P4 LDG.E R22, desc[UR4][R10.64+0x100] ;  /* 0x000100040a164981 */ /* 0x000ee2000c1e1900 */
[----:B--2---:R-:W-:-:S03]  /*0b10*/  @P6 LOP3.LUT R15, R15, R26, RZ, 0x3c, !PT ;  /* 0x0000001a0f0f6212 */ /* 0x004fc600078e3cff */
[----:B------:R-:W2:Y:S01]  /*0b20*/  @P0 LDG.E R26, desc[UR4][R10.64+0x12c] ;  /* 0x00012c040a1a0981 */ /* 0x000ea2000c1e1900 */
[----:B----4-:R-:W-:-:S03]  /*0b30*/  @P2 LOP3.LUT R2, R2, R23, RZ, 0x3c, !PT ;  /* 0x0000001702022212 */ /* 0x010fc600078e3cff */
[----:B------:R-:W4:Y:S01]  /*0b40*/  @P4 LDG.E R23, desc[UR4][R10.64+0xfc] ;  /* 0x0000fc040a174981 */ /* 0x000f22000c1e1900 */
[----:B------:R-:W-:-:S03]  /*0b50*/  @P2 LOP3.LUT R5, R5, R20, RZ, 0x3c, !PT ;  /* 0x0000001405052212 */ /* 0x000fc600078e3cff */
[----:B------:R-:W4:Y:S01]  /*0b60*/  @P4 LDG.E R20, desc[UR4][R10.64+0xf8] ;  /* 0x0000f8040a144981 */ /* 0x000f22000c1e1900 */
[----:B------:R-:W-:Y:S02]  /*0b70*/  @P3 LOP3.LUT R2, R2, R27, RZ, 0x3c, !PT ;  /* 0x0000001b02023212 */ /* 0x000fe400078e3cff */
[----:B------:R-:W-:Y:S01]  /*0b80*/  @P3 LOP3.LUT R4, R4, R25, RZ, 0x3c, !PT ;  /* 0x0000001904043212 */ /* 0x000fe200078e3cff */
[----:B------:R-:W4:Y:S01]  /*0b90*/  @P5 LDG.E R27, desc[UR4][R10.64+0x110] ;  /* 0x000110040a1b5981 */ /* 0x000f22000c1e1900 */
[----:B------:R-:W-:-:S03]  /*0ba0*/  @P3 LOP3.LUT R5, R5, R24, RZ, 0x3c, !PT ;  /* 0x0000001805053212 */ /* 0x000fc600078e3cff */
[----:B------:R-:W4:Y:S04]  /*0bb0*/  @P5 LDG.E R25, desc[UR4][R10.64+0x108] ;  /* 0x000108040a195981 */ /* 0x000f28000c1e1900 */
        /* <DEDUP_REMOVED lines=19> */
[----:B------:R-:W-:-:S05]  /*0cf0*/  VIADD R19, R19, 0x10 ;  /* 0x0000001013137836 */ /* 0x000fca0000000000 */
[----:B------:R-:W-:Y:S02]  /*0d00*/  ISETP.NE.AND P1, PT, R19, 0x20, PT ;  /* 0x000000201300780c */ /* 0x000fe40003f25270 */
[----:B------:R-:W-:Y:S02]  /*0d10*/  @P5 LOP3.LUT R3, R3, R18, RZ, 0x3c, !PT ;  /* 0x0000001203035212 */ /* 0x000fe400078e3cff */
[----:B------:R-:W-:Y:S02]  /*0d20*/  @P6 LOP3.LUT R4, R4, R21, RZ, 0x3c, !PT ;  /* 0x0000001504046212 */ /* 0x000fe400078e3cff */
[----:B---3--:R-:W-:-:S04]  /*0d30*/  @P6 LOP3.LUT R3, R3, R22, RZ, 0x3c, !PT ;  /* 0x0000001603036212 */ /* 0x008fc800078e3cff */
[----:B--2---:R-:W-:Y:S02]  /*0d40*/  @P0 LOP3.LUT R3, R3, R26, RZ, 0x3c, !PT ;  /* 0x0000001a03030212 */ /* 0x004fe400078e3cff */
[----:B----4-:R-:W-:Y:S02]  /*0d50*/  @P6 LOP3.LUT R2, R2, R23, RZ, 0x3c, !PT ;  /* 0x0000001702026212 */ /* 0x010fe400078e3cff */
[----:B------:R-:W-:Y:S02]  /*0d60*/  @P6 LOP3.LUT R5, R5, R20, RZ, 0x3c, !PT ;  /* 0x0000001405056212 */ /* 0x000fe400078e3cff */
[----:B------:R-:W-:Y:S02]  /*0d70*/  @P0 LOP3.LUT R2, R2, R27, RZ, 0x3c, !PT ;  /* 0x0000001b02020212 */ /* 0x000fe400078e3cff */
[----:B------:R-:W-:Y:S02]  /*0d80*/  @P0 LOP3.LUT R4, R4, R25, RZ, 0x3c, !PT ;  /* 0x0000001904040212 */ /* 0x000fe400078e3cff */
[----:B------:R-:W-:Y:S01]  /*0d90*/  @P0 LOP3.LUT R5, R5, R24, RZ, 0x3c, !PT ;  /* 0x0000001805050212 */ /* 0x000fe200078e3cff */
[----:B------:R-:W-:Y:S06]  /*0da0*/  @P1 BRA `(.L_x_17) ;  /* 0xfffffff400481947 */ /* 0x000fec000383ffff */
[----:B------:R-:W-:-:S05]  /*0db0*/  VIADD R17, R17, 0x1 ;  /* 0x0000000111117836 */ /* 0x000fca0000000000 */
[----:B------:R-:W-:-:S13]  /*0dc0*/  ISETP.NE.AND P0, PT, R17, 0x5, PT ;  /* 0x000000051100780c */ /* 0x000fda0003f05270 */
[----:B------:R-:W-:Y:S05]  /*0dd0*/  @P0 BRA `(.L_x_18) ;  /* 0xfffffff400300947 */ /* 0x000fea000383ffff */
[----:B------:R1:W-:Y:S01]  /*0de0*/  STG.E.64 desc[UR4][R6.64+0x8], R4 ;  /* 0x0000080406007986 */ /* 0x0003e2000c101b04 */
[----:B------:R-:W-:Y:S01]  /*0df0*/  VIADD R14, R14, 0x1 ;  /* 0x000000010e0e7836 */ /* 0x000fe20000000000 */
[----:B------:R-:W-:Y:S02]  /*0e00*/  LOP3.LUT R11, R13, 0x3, RZ, 0xc0, !PT ;  /* 0x000000030d0b7812 */ /* 0x000fe400078ec0ff */
[----:B------:R1:W-:Y:S02]  /*0e10*/  STG.E.64 desc[UR4][R6.64+0x10], R2 ;  /* 0x0000100206007986 */ /* 0x0003e4000c101b04 */
[----:B------:R-:W-:Y:S02]  /*0e20*/  ISETP.GE.U32.AND P0, PT, R14, R11, PT ;  /* 0x0000000b0e00720c */ /* 0x000fe40003f06070 */
[----:B------:R1:W-:Y:S11]  /*0e30*/  STG.E desc[UR4][R6.64+0x4], R15 ;  /* 0x0000040f06007986 */ /* 0x0003f6000c101904 */
[----:B------:R-:W-:Y:S05]  /*0e40*/  @!P0 BRA `(.L_x_19) ;  /* 0xfffffff400048947 */ /* 0x000fea000383ffff */
.L_x_16:
[----:B------:R-:W-:Y:S05]  /*0e50*/  BSYNC.RECONVERGENT B1 ;  /* 0x0000000000017941 */ /* 0x000fea0003800200 */
.L_x_15:
[C---:B------:R-:W-:Y:S01]  /*0e60*/  ISETP.GT.U32.AND P0, PT, R13.reuse, 0x3, PT ;  /* 0x000000030d00780c */ /* 0x040fe20003f04070 */
[----:B------:R-:W-:Y:S01]  /*0e70*/  VIADD R12, R12, 0x1 ;  /* 0x000000010c0c7836 */ /* 0x000fe20000000000 */
[--C-:B------:R-:W-:Y:S02]  /*0e80*/  SHF.R.U64 R13, R13, 0x2, R0.reuse ;  /* 0x000000020d0d7819 */ /* 0x100fe40000001200 */
[----:B------:R-:W-:Y:S02]  /*0e90*/  ISETP.GT.U32.AND.EX P0, PT, R0, RZ, PT, P0 ;  /* 0x000000ff0000720c */ /* 0x000fe40003f04100 */
[----:B------:R-:W-:-:S11]  /*0ea0*/  SHF.R.U32.HI R0, RZ, 0x2, R0 ;  /* 0x00000002ff007819 */ /* 0x000fd60000011600 */
[----:B------:R-:W-:Y:S05]  /*0eb0*/  @P0 BRA `(.L_x_20) ;  /* 0xfffffff000c80947 */ /* 0x000fea000383ffff */
.L_x_14:
[----:B------:R-:W-:Y:S05]  /*0ec0*/  BSYNC.RECONVERGENT B0 ;  /* 0x0000000000007941 */ /* 0x000fea0003800200 */
.L_x_13:
[----:B------:R-:W-:Y:S04]  /*0ed0*/  STG.E.64 desc[UR4][R6.64+0x18], RZ ;  /* 0x000018ff06007986 */ /* 0x000fe8000c101b04 */
[----:B------:R-:W-:Y:S04]  /*0ee0*/  STG.E desc[UR4][R6.64+0x20], RZ ;  /* 0x000020ff06007986 */ /* 0x000fe8000c101904 */
[----:B------:R-:W-:Y:S01]  /*0ef0*/  STG.E.64 desc[UR4][R6.64+0x28], RZ ;  /* 0x000028ff06007986 */ /* 0x000fe2000c101b04 */
[----:B------:R-:W-:Y:S05]  /*0f00*/  EXIT ;  /* 0x000000000000794d */ /* 0x000fea0003800000 */
.L_x_21:
        /* <DEDUP_REMOVED lines=15> */
.L_x_24:


//--------------------- .nv.global.init           --------------------------
	.section	.nv.global.init,"aw",@progbits
	.align	4
.nv.global.init:
	.type		mrg32k3aM1SubSeq,@object
	.size		mrg32k3aM1SubSeq,(mrg32k3aM2SubSeq - mrg32k3aM1SubSeq)
mrg32k3aM1SubSeq:
        /*0000*/ 	.byte	0x0b, 0xcc, 0xee, 0x04, 0x73, 0x29, 0x8b, 0x6f, 0xf6, 0x53, 0x03, 0xf6, 0x23, 0xf6, 0xea, 0xda
        /* <DEDUP_REMOVED lines=125> */
	.type		mrg32k3aM2SubSeq,@object
	.size		mrg32k3aM2SubSeq,(mrg32k3aM1 - mrg32k3aM2SubSeq)
mrg32k3aM2SubSeq:
        /* <DEDUP_REMOVED lines=126> */
	.type		mrg32k3aM1,@object
	.size		mrg32k3aM1,(mrg32k3aM1Seq - mrg32k3aM1)
mrg32k3aM1:
        /* <DEDUP_REMOVED lines=144> */
	.type		mrg32k3aM1Seq,@object
	.size		mrg32k3aM1Seq,(mrg32k3aM2 - mrg32k3aM1Seq)
mrg32k3aM1Seq:
        /* <DEDUP_REMOVED lines=144> */
	.type		mrg32k3aM2,@object
	.size		mrg32k3aM2,(mrg32k3aM2Seq - mrg32k3aM2)
mrg32k3aM2:
        /* <DEDUP_REMOVED lines=144> */
	.type		mrg32k3aM2Seq,@object
	.size		mrg32k3aM2Seq,(precalc_xorwow_matrix - mrg32k3aM2Seq)
mrg32k3aM2Seq:
        /* <DEDUP_REMOVED lines=144> */
	.type		precalc_xorwow_matrix,@object
	.size		precalc_xorwow_matrix,(precalc_xorwow_offset_matrix - precalc_xorwow_matrix)
precalc_xorwow_matrix:
        /* <DEDUP_REMOVED lines=6400> */
	.type		precalc_xorwow_offset_matrix,@object
	.size		precalc_xorwow_offset_matrix,(BASE58_CHARS - precalc_xorwow_offset_matrix)
precalc_xorwow_offset_matrix:
        /* <DEDUP_REMOVED lines=6400> */
	.type		BASE58_CHARS,@object
	.size		BASE58_CHARS,(.L_9 - BASE58_CHARS)
BASE58_CHARS:
        /*353c0*/ 	.byte	0x31, 0x32, 0x33, 0x34, 0x35, 0x36, 0x37, 0x38, 0x39, 0x41, 0x42, 0x43, 0x44, 0x45, 0x46, 0x47
        /*353d0*/ 	.byte	0x48, 0x4a, 0x4b, 0x4c, 0x4d, 0x4e, 0x50, 0x51, 0x52, 0x53, 0x54, 0x55, 0x56, 0x57, 0x58, 0x59
        /*353e0*/ 	.byte	0x5a, 0x61, 0x62, 0x63, 0x64, 0x65, 0x66, 0x67, 0x68, 0x69, 0x6a, 0x6b, 0x6d, 0x6e, 0x6f, 0x70
        /*353f0*/ 	.byte	0x71, 0x72, 0x73, 0x74, 0x75, 0x76, 0x77, 0x78, 0x79, 0x7a, 0x00
.L_9:


//--------------------- .nv.shared.reserved.0     --------------------------
	.section	.nv.shared.reserved.0,"aw",@nobits
	.weak		__nv_reservedSMEM_offset_0_alias
	.size		__nv_reservedSMEM_offset_0_alias, 0, 64
	.other		__nv_reservedSMEM_offset_0_alias,@"STO_CUDA_RESERVED_SHARED STV_DEFAULT"
__nv_reservedSMEM_offset_0_alias:
	.zero		0
	.zero		64


//--------------------- .nv.constant0.generate_keypairs --------------------------
	.section	.nv.constant0.generate_keypairs,"a",@progbits
	.sectionflags	@""
	.align	4
.nv.constant0.generate_keypairs:
	.zero		908


//--------------------- .nv.constant0.generate_and_check_keypairs --------------------------
	.section	.nv.constant0.generate_and_check_keypairs,"a",@progbits
	.sectionflags	@""
	.align	4
.nv.constant0.generate_and_check_keypairs:
	.zero		948


//--------------------- .nv.constant0.init_rng    --------------------------
	.section	.nv.constant0.init_rng,"a",@progbits
	.sectionflags	@""
	.align	4
.nv.constant0.init_rng:
	.zero		916


//--------------------- SYMBOLS --------------------------

	.type		.nv.reservedSmem.offset0,@object
	.size		.nv.reservedSmem.offset0,0x4
